//
// Generated by NVIDIA NVVM Compiler
//
// Compiler Build ID: CL-36424714
// Cuda compilation tools, release 13.0, V13.0.88
// Based on NVVM 20.0.0
//

.version 9.0
.target sm_100
.address_size 64

	// .globl	_Z22sgemm_vectorize_kernelILi64ELi64ELi8ELi8ELi8EEvPfS0_S0_iii
// _ZZ22sgemm_vectorize_kernelILi64ELi64ELi8ELi8ELi8EEvPfS0_S0_iiiE6smem_a has been demoted
// _ZZ22sgemm_vectorize_kernelILi64ELi64ELi8ELi8ELi8EEvPfS0_S0_iiiE6smem_b has been demoted

.visible .entry _Z22sgemm_vectorize_kernelILi64ELi64ELi8ELi8ELi8EEvPfS0_S0_iii(
	.param .u64 .ptr .align 1 _Z22sgemm_vectorize_kernelILi64ELi64ELi8ELi8ELi8EEvPfS0_S0_iii_param_0,
	.param .u64 .ptr .align 1 _Z22sgemm_vectorize_kernelILi64ELi64ELi8ELi8ELi8EEvPfS0_S0_iii_param_1,
	.param .u64 .ptr .align 1 _Z22sgemm_vectorize_kernelILi64ELi64ELi8ELi8ELi8EEvPfS0_S0_iii_param_2,
	.param .u32 _Z22sgemm_vectorize_kernelILi64ELi64ELi8ELi8ELi8EEvPfS0_S0_iii_param_3,
	.param .u32 _Z22sgemm_vectorize_kernelILi64ELi64ELi8ELi8ELi8EEvPfS0_S0_iii_param_4,
	.param .u32 _Z22sgemm_vectorize_kernelILi64ELi64ELi8ELi8ELi8EEvPfS0_S0_iii_param_5
)
.maxntid 64
.minnctapersm 1
{
	.reg .pred 	%p<4>;
	.reg .b32 	%r<69>;
	.reg .b32 	%f<483>;
	.reg .b64 	%rd<87>;
	// demoted variable
	.shared .align 4 .b8 _ZZ22sgemm_vectorize_kernelILi64ELi64ELi8ELi8ELi8EEvPfS0_S0_iiiE6smem_a[2048];
	// demoted variable
	.shared .align 4 .b8 _ZZ22sgemm_vectorize_kernelILi64ELi64ELi8ELi8ELi8EEvPfS0_S0_iiiE6smem_b[2048];
	ld.param.u64 	%rd8, [_Z22sgemm_vectorize_kernelILi64ELi64ELi8ELi8ELi8EEvPfS0_S0_iii_param_0];
	ld.param.u64 	%rd9, [_Z22sgemm_vectorize_kernelILi64ELi64ELi8ELi8ELi8EEvPfS0_S0_iii_param_1];
	ld.param.u64 	%rd7, [_Z22sgemm_vectorize_kernelILi64ELi64ELi8ELi8ELi8EEvPfS0_S0_iii_param_2];
	ld.param.u32 	%r16, [_Z22sgemm_vectorize_kernelILi64ELi64ELi8ELi8ELi8EEvPfS0_S0_iii_param_4];
	ld.param.u32 	%r17, [_Z22sgemm_vectorize_kernelILi64ELi64ELi8ELi8ELi8EEvPfS0_S0_iii_param_5];
	cvta.to.global.u64 	%rd10, %rd8;
	cvta.to.global.u64 	%rd11, %rd9;
	mov.u32 	%r18, %ctaid.y;
	mov.u32 	%r19, %ctaid.x;
	mov.u32 	%r1, %tid.x;
	shl.b32 	%r20, %r1, 3;
	and.b32  	%r2, %r20, 56;
	and.b32  	%r3, %r1, 56;
	shl.b32 	%r21, %r18, 6;
	mul.lo.s32 	%r22, %r17, %r21;
	mul.wide.u32 	%rd12, %r22, 4;
	add.s64 	%rd85, %rd10, %rd12;
	shl.b32 	%r23, %r19, 6;
	mul.wide.u32 	%rd13, %r23, 4;
	add.s64 	%rd86, %rd11, %rd13;
	mad.lo.s32 	%r4, %r16, %r21, %r23;
	setp.eq.s32 	%p1, %r17, 0;
	mov.f32 	%f355, 0f00000000;
	mov.f32 	%f356, %f355;
	mov.f32 	%f357, %f355;
	mov.f32 	%f358, %f355;
	mov.f32 	%f359, %f355;
	mov.f32 	%f360, %f355;
	mov.f32 	%f361, %f355;
	mov.f32 	%f362, %f355;
	mov.f32 	%f363, %f355;
	mov.f32 	%f364, %f355;
	mov.f32 	%f365, %f355;
	mov.f32 	%f366, %f355;
	mov.f32 	%f367, %f355;
	mov.f32 	%f368, %f355;
	mov.f32 	%f369, %f355;
	mov.f32 	%f370, %f355;
	mov.f32 	%f371, %f355;
	mov.f32 	%f372, %f355;
	mov.f32 	%f373, %f355;
	mov.f32 	%f374, %f355;
	mov.f32 	%f375, %f355;
	mov.f32 	%f376, %f355;
	mov.f32 	%f377, %f355;
	mov.f32 	%f378, %f355;
	mov.f32 	%f379, %f355;
	mov.f32 	%f380, %f355;
	mov.f32 	%f381, %f355;
	mov.f32 	%f382, %f355;
	mov.f32 	%f383, %f355;
	mov.f32 	%f384, %f355;
	mov.f32 	%f385, %f355;
	mov.f32 	%f386, %f355;
	mov.f32 	%f387, %f355;
	mov.f32 	%f388, %f355;
	mov.f32 	%f389, %f355;
	mov.f32 	%f390, %f355;
	mov.f32 	%f391, %f355;
	mov.f32 	%f392, %f355;
	mov.f32 	%f393, %f355;
	mov.f32 	%f394, %f355;
	mov.f32 	%f395, %f355;
	mov.f32 	%f396, %f355;
	mov.f32 	%f397, %f355;
	mov.f32 	%f398, %f355;
	mov.f32 	%f399, %f355;
	mov.f32 	%f400, %f355;
	mov.f32 	%f401, %f355;
	mov.f32 	%f402, %f355;
	mov.f32 	%f403, %f355;
	mov.f32 	%f404, %f355;
	mov.f32 	%f405, %f355;
	mov.f32 	%f406, %f355;
	mov.f32 	%f407, %f355;
	mov.f32 	%f408, %f355;
	mov.f32 	%f409, %f355;
	mov.f32 	%f410, %f355;
	mov.f32 	%f411, %f355;
	mov.f32 	%f412, %f355;
	mov.f32 	%f413, %f355;
	mov.f32 	%f414, %f355;
	mov.f32 	%f415, %f355;
	mov.f32 	%f416, %f355;
	mov.f32 	%f417, %f355;
	mov.f32 	%f418, %f355;
	@%p1 bra 	$L__BB0_5;
	shl.b32 	%r25, %r1, 2;
	and.b32  	%r26, %r25, 60;
	shr.u32 	%r27, %r1, 4;
	and.b32  	%r28, %r25, 4;
	shr.u32 	%r29, %r1, 1;
	shl.b32 	%r5, %r16, 3;
	mad.lo.s32 	%r6, %r29, %r17, %r28;
	shl.b32 	%r30, %r29, 2;
	shl.b32 	%r31, %r1, 10;
	and.b32  	%r32, %r31, 1024;
	or.b32  	%r33, %r32, %r30;
	mov.u32 	%r34, _ZZ22sgemm_vectorize_kernelILi64ELi64ELi8ELi8ELi8EEvPfS0_S0_iiiE6smem_a;
	add.s32 	%r7, %r34, %r33;
	shl.b32 	%r35, %r17, 5;
	add.s32 	%r8, %r6, %r35;
	shl.b32 	%r36, %r1, 4;
	and.b32  	%r37, %r36, 240;
	shl.b32 	%r38, %r27, 8;
	or.b32  	%r39, %r38, %r37;
	mov.u32 	%r40, _ZZ22sgemm_vectorize_kernelILi64ELi64ELi8ELi8ELi8EEvPfS0_S0_iiiE6smem_b;
	add.s32 	%r9, %r40, %r39;
	mad.lo.s32 	%r10, %r27, %r16, %r26;
	shl.b32 	%r41, %r16, 2;
	add.s32 	%r11, %r10, %r41;
	mov.b32 	%r67, 0;
	mov.f32 	%f355, 0f00000000;
	mul.wide.u32 	%rd14, %r6, 4;
	mul.wide.u32 	%rd16, %r8, 4;
	mul.wide.u32 	%rd18, %r10, 4;
$L__BB0_2:
	add.s64 	%rd15, %rd85, %rd14;
	ld.global.v4.f32 	{%f259, %f260, %f261, %f262}, [%rd15];
	st.shared.f32 	[%r7], %f259;
	st.shared.f32 	[%r7+256], %f260;
	st.shared.f32 	[%r7+512], %f261;
	st.shared.f32 	[%r7+768], %f262;
	add.s64 	%rd17, %rd85, %rd16;
	ld.global.v4.f32 	{%f263, %f264, %f265, %f266}, [%rd17];
	st.shared.f32 	[%r7+128], %f263;
	st.shared.f32 	[%r7+384], %f264;
	st.shared.f32 	[%r7+640], %f265;
	st.shared.f32 	[%r7+896], %f266;
	add.s64 	%rd19, %rd86, %rd18;
	ld.global.v4.f32 	{%f267, %f268, %f269, %f270}, [%rd19];
	st.shared.v4.f32 	[%r9], {%f267, %f268, %f269, %f270};
	mul.wide.u32 	%rd20, %r11, 4;
	add.s64 	%rd21, %rd86, %rd20;
	ld.global.v4.f32 	{%f271, %f272, %f273, %f274}, [%rd21];
	st.shared.v4.f32 	[%r9+1024], {%f271, %f272, %f273, %f274};
	bar.sync 	0;
	mov.b32 	%r68, 0;
$L__BB0_3:
	shl.b32 	%r43, %r68, 6;
	or.b32  	%r44, %r3, %r43;
	shl.b32 	%r45, %r44, 2;
	add.s32 	%r47, %r34, %r45;
	ld.shared.v4.f32 	{%f275, %f276, %f277, %f278}, [%r47];
	ld.shared.v4.f32 	{%f279, %f280, %f281, %f282}, [%r47+16];
	or.b32  	%r48, %r2, %r43;
	shl.b32 	%r49, %r48, 2;
	add.s32 	%r51, %r40, %r49;
	ld.shared.v4.f32 	{%f283, %f284, %f285, %f286}, [%r51];
	ld.shared.v4.f32 	{%f287, %f288, %f289, %f290}, [%r51+16];
	fma.rn.f32 	%f418, %f275, %f283, %f418;
	fma.rn.f32 	%f417, %f275, %f284, %f417;
	fma.rn.f32 	%f416, %f275, %f285, %f416;
	fma.rn.f32 	%f415, %f275, %f286, %f415;
	fma.rn.f32 	%f414, %f275, %f287, %f414;
	fma.rn.f32 	%f413, %f275, %f288, %f413;
	fma.rn.f32 	%f412, %f275, %f289, %f412;
	fma.rn.f32 	%f411, %f275, %f290, %f411;
	fma.rn.f32 	%f410, %f276, %f283, %f410;
	fma.rn.f32 	%f409, %f276, %f284, %f409;
	fma.rn.f32 	%f408, %f276, %f285, %f408;
	fma.rn.f32 	%f407, %f276, %f286, %f407;
	fma.rn.f32 	%f406, %f276, %f287, %f406;
	fma.rn.f32 	%f405, %f276, %f288, %f405;
	fma.rn.f32 	%f404, %f276, %f289, %f404;
	fma.rn.f32 	%f403, %f276, %f290, %f403;
	fma.rn.f32 	%f402, %f277, %f283, %f402;
	fma.rn.f32 	%f401, %f277, %f284, %f401;
	fma.rn.f32 	%f400, %f277, %f285, %f400;
	fma.rn.f32 	%f399, %f277, %f286, %f399;
	fma.rn.f32 	%f398, %f277, %f287, %f398;
	fma.rn.f32 	%f397, %f277, %f288, %f397;
	fma.rn.f32 	%f396, %f277, %f289, %f396;
	fma.rn.f32 	%f395, %f277, %f290, %f395;
	fma.rn.f32 	%f394, %f278, %f283, %f394;
	fma.rn.f32 	%f393, %f278, %f284, %f393;
	fma.rn.f32 	%f392, %f278, %f285, %f392;
	fma.rn.f32 	%f391, %f278, %f286, %f391;
	fma.rn.f32 	%f390, %f278, %f287, %f390;
	fma.rn.f32 	%f389, %f278, %f288, %f389;
	fma.rn.f32 	%f388, %f278, %f289, %f388;
	fma.rn.f32 	%f387, %f278, %f290, %f387;
	fma.rn.f32 	%f386, %f279, %f283, %f386;
	fma.rn.f32 	%f385, %f279, %f284, %f385;
	fma.rn.f32 	%f384, %f279, %f285, %f384;
	fma.rn.f32 	%f383, %f279, %f286, %f383;
	fma.rn.f32 	%f382, %f279, %f287, %f382;
	fma.rn.f32 	%f381, %f279, %f288, %f381;
	fma.rn.f32 	%f380, %f279, %f289, %f380;
	fma.rn.f32 	%f379, %f279, %f290, %f379;
	fma.rn.f32 	%f378, %f280, %f283, %f378;
	fma.rn.f32 	%f377, %f280, %f284, %f377;
	fma.rn.f32 	%f376, %f280, %f285, %f376;
	fma.rn.f32 	%f375, %f280, %f286, %f375;
	fma.rn.f32 	%f374, %f280, %f287, %f374;
	fma.rn.f32 	%f373, %f280, %f288, %f373;
	fma.rn.f32 	%f372, %f280, %f289, %f372;
	fma.rn.f32 	%f371, %f280, %f290, %f371;
	fma.rn.f32 	%f370, %f281, %f283, %f370;
	fma.rn.f32 	%f369, %f281, %f284, %f369;
	fma.rn.f32 	%f368, %f281, %f285, %f368;
	fma.rn.f32 	%f367, %f281, %f286, %f367;
	fma.rn.f32 	%f366, %f281, %f287, %f366;
	fma.rn.f32 	%f365, %f281, %f288, %f365;
	fma.rn.f32 	%f364, %f281, %f289, %f364;
	fma.rn.f32 	%f363, %f281, %f290, %f363;
	fma.rn.f32 	%f362, %f282, %f283, %f362;
	fma.rn.f32 	%f361, %f282, %f284, %f361;
	fma.rn.f32 	%f360, %f282, %f285, %f360;
	fma.rn.f32 	%f359, %f282, %f286, %f359;
	fma.rn.f32 	%f358, %f282, %f287, %f358;
	fma.rn.f32 	%f357, %f282, %f288, %f357;
	fma.rn.f32 	%f356, %f282, %f289, %f356;
	fma.rn.f32 	%f355, %f282, %f290, %f355;
	add.s32 	%r68, %r68, 1;
	setp.ne.s32 	%p2, %r68, 8;
	@%p2 bra 	$L__BB0_3;
	bar.sync 	0;
	add.s32 	%r67, %r67, 8;
	setp.lt.u32 	%p3, %r67, %r17;
	mul.wide.s32 	%rd22, %r5, 4;
	add.s64 	%rd86, %rd86, %rd22;
	add.s64 	%rd85, %rd85, 32;
	@%p3 bra 	$L__BB0_2;
$L__BB0_5:
	cvt.u64.u32 	%rd23, %r4;
	cvta.to.global.u64 	%rd24, %rd7;
	mad.lo.s32 	%r52, %r3, %r16, %r2;
	cvt.s64.s32 	%rd25, %r52;
	add.s64 	%rd26, %rd25, %rd23;
	shl.b64 	%rd27, %rd26, 2;
	add.s64 	%rd28, %rd24, %rd27;
	st.global.v4.f32 	[%rd28], {%f418, %f417, %f416, %f415};
	st.global.v4.f32 	[%rd28+16], {%f414, %f413, %f412, %f411};
	add.s32 	%r53, %r52, %r16;
	cvt.s64.s32 	%rd29, %r53;
	add.s64 	%rd30, %rd29, %rd23;
	shl.b64 	%rd31, %rd30, 2;
	add.s64 	%rd32, %rd24, %rd31;
	st.global.v4.f32 	[%rd32], {%f410, %f409, %f408, %f407};
	add.s32 	%r54, %r53, 4;
	cvt.s64.s32 	%rd33, %r54;
	add.s64 	%rd34, %rd33, %rd23;
	shl.b64 	%rd35, %rd34, 2;
	add.s64 	%rd36, %rd24, %rd35;
	st.global.v4.f32 	[%rd36], {%f406, %f405, %f404, %f403};
	add.s32 	%r55, %r53, %r16;
	cvt.s64.s32 	%rd37, %r55;
	add.s64 	%rd38, %rd37, %rd23;
	shl.b64 	%rd39, %rd38, 2;
	add.s64 	%rd40, %rd24, %rd39;
	st.global.v4.f32 	[%rd40], {%f402, %f401, %f400, %f399};
	add.s32 	%r56, %r54, %r16;
	cvt.s64.s32 	%rd41, %r56;
	add.s64 	%rd42, %rd41, %rd23;
	shl.b64 	%rd43, %rd42, 2;
	add.s64 	%rd44, %rd24, %rd43;
	st.global.v4.f32 	[%rd44], {%f398, %f397, %f396, %f395};
	add.s32 	%r57, %r55, %r16;
	cvt.s64.s32 	%rd45, %r57;
	add.s64 	%rd46, %rd45, %rd23;
	shl.b64 	%rd47, %rd46, 2;
	add.s64 	%rd48, %rd24, %rd47;
	st.global.v4.f32 	[%rd48], {%f394, %f393, %f392, %f391};
	add.s32 	%r58, %r56, %r16;
	cvt.s64.s32 	%rd49, %r58;
	add.s64 	%rd50, %rd49, %rd23;
	shl.b64 	%rd51, %rd50, 2;
	add.s64 	%rd52, %rd24, %rd51;
	st.global.v4.f32 	[%rd52], {%f390, %f389, %f388, %f387};
	add.s32 	%r59, %r57, %r16;
	cvt.s64.s32 	%rd53, %r59;
	add.s64 	%rd54, %rd53, %rd23;
	shl.b64 	%rd55, %rd54, 2;
	add.s64 	%rd56, %rd24, %rd55;
	st.global.v4.f32 	[%rd56], {%f386, %f385, %f384, %f383};
	add.s32 	%r60, %r58, %r16;
	cvt.s64.s32 	%rd57, %r60;
	add.s64 	%rd58, %rd57, %rd23;
	shl.b64 	%rd59, %rd58, 2;
	add.s64 	%rd60, %rd24, %rd59;
	st.global.v4.f32 	[%rd60], {%f382, %f381, %f380, %f379};
	add.s32 	%r61, %r59, %r16;
	cvt.s64.s32 	%rd61, %r61;
	add.s64 	%rd62, %rd61, %rd23;
	shl.b64 	%rd63, %rd62, 2;
	add.s64 	%rd64, %rd24, %rd63;
	st.global.v4.f32 	[%rd64], {%f378, %f377, %f376, %f375};
	add.s32 	%r62, %r60, %r16;
	cvt.s64.s32 	%rd65, %r62;
	add.s64 	%rd66, %rd65, %rd23;
	shl.b64 	%rd67, %rd66, 2;
	add.s64 	%rd68, %rd24, %rd67;
	st.global.v4.f32 	[%rd68], {%f374, %f373, %f372, %f371};
	add.s32 	%r63, %r61, %r16;
	cvt.s64.s32 	%rd69, %r63;
	add.s64 	%rd70, %rd69, %rd23;
	shl.b64 	%rd71, %rd70, 2;
	add.s64 	%rd72, %rd24, %rd71;
	st.global.v4.f32 	[%rd72], {%f370, %f369, %f368, %f367};
	add.s32 	%r64, %r62, %r16;
	cvt.s64.s32 	%rd73, %r64;
	add.s64 	%rd74, %rd73, %rd23;
	shl.b64 	%rd75, %rd74, 2;
	add.s64 	%rd76, %rd24, %rd75;
	st.global.v4.f32 	[%rd76], {%f366, %f365, %f364, %f363};
	add.s32 	%r65, %r63, %r16;
	cvt.s64.s32 	%rd77, %r65;
	add.s64 	%rd78, %rd77, %rd23;
	shl.b64 	%rd79, %rd78, 2;
	add.s64 	%rd80, %rd24, %rd79;
	st.global.v4.f32 	[%rd80], {%f362, %f361, %f360, %f359};
	add.s32 	%r66, %r64, %r16;
	cvt.s64.s32 	%rd81, %r66;
	add.s64 	%rd82, %rd81, %rd23;
	shl.b64 	%rd83, %rd82, 2;
	add.s64 	%rd84, %rd24, %rd83;
	st.global.v4.f32 	[%rd84], {%f358, %f357, %f356, %f355};
	ret;

}


// ===== COMPILED SASS (sm_100) =====

	.target	sm_100

	.elftype	@"ET_EXEC"


//--------------------- .note.nv.tkinfo           --------------------------
	.section	.note.nv.tkinfo,"",@"SHT_NOTE"
	.sectionflags	@"SHF_NOTE_NV_TKINFO"
	.tkinfo
        /*0018*/ 	.word	0x00000002
        /*0030*/ 	.string	""
        /*0030*/ 	.string	"ptxas"
        /*0030*/ 	.string	"Cuda compilation tools, release 13.0, V13.0.88"
        /*0030*/ 	.string	"Build cuda_13.0.r13.0/compiler.36424714_0"
        /*0030*/ 	.string	"-arch sm_100 -m 64 "



//--------------------- .note.nv.cuinfo           --------------------------
	.section	.note.nv.cuinfo,"",@"SHT_NOTE"
	.sectionflags	@"SHF_NOTE_NV_CUINFO"
        /*0018*/ 	.short	0x0002
        /*001a*/ 	.short	0x0064
        /*001c*/ 	.short	0x0082
	.zero		2


//--------------------- .nv.info                  --------------------------
	.section	.nv.info,"",@"SHT_CUDA_INFO"
	.align	4


	//----- nvinfo : EIATTR_REGCOUNT
	.align		4
        /*0000*/ 	.byte	0x04, 0x2f
        /*0002*/ 	.short	(.L_1 - .L_0)
	.align		4
.L_0:
        /*0004*/ 	.word	index@(_Z22sgemm_vectorize_kernelILi64ELi64ELi8ELi8ELi8EEvPfS0_S0_iii)
        /*0008*/ 	.word	0x00000072


	//----- nvinfo : EIATTR_FRAME_SIZE
	.align		4
.L_1:
        /*000c*/ 	.byte	0x04, 0x11
        /*000e*/ 	.short	(.L_3 - .L_2)
	.align		4
.L_2:
        /*0010*/ 	.word	index@(_Z22sgemm_vectorize_kernelILi64ELi64ELi8ELi8ELi8EEvPfS0_S0_iii)
        /*0014*/ 	.word	0x00000000


	//----- nvinfo : EIATTR_MIN_STACK_SIZE
	.align		4
.L_3:
        /*0018*/ 	.byte	0x04, 0x12
        /*001a*/ 	.short	(.L_5 - .L_4)
	.align		4
.L_4:
        /*001c*/ 	.word	index@(_Z22sgemm_vectorize_kernelILi64ELi64ELi8ELi8ELi8EEvPfS0_S0_iii)
        /*0020*/ 	.word	0x00000000
.L_5:


//--------------------- .nv.compat                --------------------------
	.section	.nv.compat,"",@"SHT_CUDA_COMPAT_INFO"
	.align	4
        /*0000*/ 	.byte	0x02, 0x09, 0x00, 0x00, 0x02, 0x02, 0x01, 0x00, 0x02, 0x05, 0x05, 0x00, 0x03, 0x07, 0x01, 0x01
        /*0010*/ 	.byte	0x02, 0x03, 0x00, 0x00, 0x02, 0x06, 0x01, 0x00, 0x04, 0x0b, 0x08, 0x00, 0x09, 0x00, 0x00, 0x00
        /*0020*/ 	.byte	0x00, 0x00, 0x00, 0x00


//--------------------- .nv.info._Z22sgemm_vectorize_kernelILi64ELi64ELi8ELi8ELi8EEvPfS0_S0_iii --------------------------
	.section	.nv.info._Z22sgemm_vectorize_kernelILi64ELi64ELi8ELi8ELi8EEvPfS0_S0_iii,"",@"SHT_CUDA_INFO"
	.sectionflags	@""
	.align	4


	//----- nvinfo : EIATTR_CUDA_API_VERSION
	.align		4
        /*0000*/ 	.byte	0x04, 0x37
        /*0002*/ 	.short	(.L_7 - .L_6)
.L_6:
        /*0004*/ 	.word	0x00000082


	//----- nvinfo : EIATTR_KPARAM_INFO
	.align		4
.L_7:
        /*0008*/ 	.byte	0x04, 0x17
        /*000a*/ 	.short	(.L_9 - .L_8)
.L_8:
        /*000c*/ 	.word	0x00000000
        /*0010*/ 	.short	0x0005
        /*0012*/ 	.short	0x0020
        /*0014*/ 	.byte	0x00, 0xf0, 0x11, 0x00


	//----- nvinfo : EIATTR_KPARAM_INFO
	.align		4
.L_9:
        /*0018*/ 	.byte	0x04, 0x17
        /*001a*/ 	.short	(.L_11 - .L_10)
.L_10:
        /*001c*/ 	.word	0x00000000
        /*0020*/ 	.short	0x0004
        /*0022*/ 	.short	0x001c
        /*0024*/ 	.byte	0x00, 0xf0, 0x11, 0x00


	//----- nvinfo : EIATTR_KPARAM_INFO
	.align		4
.L_11:
        /*0028*/ 	.byte	0x04, 0x17
        /*002a*/ 	.short	(.L_13 - .L_12)
.L_12:
        /*002c*/ 	.word	0x00000000
        /*0030*/ 	.short	0x0003
        /*0032*/ 	.short	0x0018
        /*0034*/ 	.byte	0x00, 0xf0, 0x11, 0x00


	//----- nvinfo : EIATTR_KPARAM_INFO
	.align		4
.L_13:
        /*0038*/ 	.byte	0x04, 0x17
        /*003a*/ 	.short	(.L_15 - .L_14)
.L_14:
        /*003c*/ 	.word	0x00000000
        /*0040*/ 	.short	0x0002
        /*0042*/ 	.short	0x0010
        /*0044*/ 	.byte	0x00, 0xf5, 0x21, 0x00


	//----- nvinfo : EIATTR_KPARAM_INFO
	.align		4
.L_15:
        /*0048*/ 	.byte	0x04, 0x17
        /*004a*/ 	.short	(.L_17 - .L_16)
.L_16:
        /*004c*/ 	.word	0x00000000
        /*0050*/ 	.short	0x0001
        /*0052*/ 	.short	0x0008
        /*0054*/ 	.byte	0x00, 0xf5, 0x21, 0x00


	//----- nvinfo : EIATTR_KPARAM_INFO
	.align		4
.L_17:
        /*0058*/ 	.byte	0x04, 0x17
        /*005a*/ 	.short	(.L_19 - .L_18)
.L_18:
        /*005c*/ 	.word	0x00000000
        /*0060*/ 	.short	0x0000
        /*0062*/ 	.short	0x0000
        /*0064*/ 	.byte	0x00, 0xf5, 0x21, 0x00


	//----- nvinfo : EIATTR_SPARSE_MMA_MASK
	.align		4
.L_19:
        /*0068*/ 	.byte	0x03, 0x50
        /*006a*/ 	.short	0x0000


	//----- nvinfo : EIATTR_MAXREG_COUNT
	.align		4
        /*006c*/ 	.byte	0x03, 0x1b
        /*006e*/ 	.short	0x00ff


	//----- nvinfo : EIATTR_NUM_BARRIERS
	.align		4
        /*0070*/ 	.byte	0x02, 0x4c
        /*0072*/ 	.byte	0x01
	.zero		1


	//----- nvinfo : EIATTR_MERCURY_ISA_VERSION
	.align		4
        /*0074*/ 	.byte	0x03, 0x5f
        /*0076*/ 	.short	0x0101


	//----- nvinfo : EIATTR_VRC_CTA_INIT_COUNT
	.align		4
        /*0078*/ 	.byte	0x02, 0x4a
	.zero		1
	.zero		1


	//----- nvinfo : EIATTR_EXIT_INSTR_OFFSETS
	.align		4
        /*007c*/ 	.byte	0x04, 0x1c
        /*007e*/ 	.short	(.L_21 - .L_20)


	//   ....[0]....
.L_20:
        /*0080*/ 	.word	0x00003010


	//----- nvinfo : EIATTR_MAX_THREADS
	.align		4
.L_21:
        /*0084*/ 	.byte	0x04, 0x05
        /*0086*/ 	.short	(.L_23 - .L_22)
.L_22:
        /*0088*/ 	.word	0x00000040
        /*008c*/ 	.word	0x00000001
        /*0090*/ 	.word	0x00000001


	//----- nvinfo : EIATTR_CBANK_PARAM_SIZE
	.align		4
.L_23:
        /*0094*/ 	.byte	0x03, 0x19
        /*0096*/ 	.short	0x0024


	//----- nvinfo : EIATTR_PARAM_CBANK
	.align		4
        /*0098*/ 	.byte	0x04, 0x0a
        /*009a*/ 	.short	(.L_25 - .L_24)
	.align		4
.L_24:
        /*009c*/ 	.word	index@(.nv.constant0._Z22sgemm_vectorize_kernelILi64ELi64ELi8ELi8ELi8EEvPfS0_S0_iii)
        /*00a0*/ 	.short	0x0380
        /*00a2*/ 	.short	0x0024


	//----- nvinfo : EIATTR_SW_WAR
	.align		4
.L_25:
        /*00a4*/ 	.byte	0x04, 0x36
        /*00a6*/ 	.short	(.L_27 - .L_26)
.L_26:
        /*00a8*/ 	.word	0x00000008
.L_27:


//--------------------- .nv.callgraph             --------------------------
	.section	.nv.callgraph,"",@"SHT_CUDA_CALLGRAPH"
	.align	4
	.sectionentsize	8
	.align		4
        /*0000*/ 	.word	0x00000000
	.align		4
        /*0004*/ 	.word	0xffffffff
	.align		4
        /*0008*/ 	.word	0x00000000
	.align		4
        /*000c*/ 	.word	0xfffffffe
	.align		4
        /*0010*/ 	.word	0x00000000
	.align		4
        /*0014*/ 	.word	0xfffffffd
	.align		4
        /*0018*/ 	.word	0x00000000
	.align		4
        /*001c*/ 	.word	0xfffffffc


//--------------------- .text._Z22sgemm_vectorize_kernelILi64ELi64ELi8ELi8ELi8EEvPfS0_S0_iii --------------------------
	.section	.text._Z22sgemm_vectorize_kernelILi64ELi64ELi8ELi8ELi8EEvPfS0_S0_iii,"ax",@progbits
	.align	128
        .global         _Z22sgemm_vectorize_kernelILi64ELi64ELi8ELi8ELi8EEvPfS0_S0_iii
        .type           _Z22sgemm_vectorize_kernelILi64ELi64ELi8ELi8ELi8EEvPfS0_S0_iii,@function
        .size           _Z22sgemm_vectorize_kernelILi64ELi64ELi8ELi8ELi8EEvPfS0_S0_iii,(.L_x_3 - _Z22sgemm_vectorize_kernelILi64ELi64ELi8ELi8ELi8EEvPfS0_S0_iii)
        .other          _Z22sgemm_vectorize_kernelILi64ELi64ELi8ELi8ELi8EEvPfS0_S0_iii,@"STO_CUDA_ENTRY STV_DEFAULT"
_Z22sgemm_vectorize_kernelILi64ELi64ELi8ELi8ELi8EEvPfS0_S0_iii:
.text._Z22sgemm_vectorize_kernelILi64ELi64ELi8ELi8ELi8EEvPfS0_S0_iii:
[----:B------:R-:W-:Y:S01]  /*0000*/  LDC R1, c[0x0][0x37c] ;  /* 0x0000df00ff017b82 */ /* 0x000fe20000000800 */
[----:B------:R-:W0:Y:S07]  /*0010*/  S2R R5, SR_CTAID.X ;  /* 0x0000000000057919 */ /* 0x000e2e0000002500 */
[----:B------:R-:W1:Y:S01]  /*0020*/  LDC R0, c[0x0][0x3a0] ;  /* 0x0000e800ff007b82 */ /* 0x000e620000000800 */
[----:B------:R-:W2:Y:S01]  /*0030*/  LDCU.64 UR8, c[0x0][0x358] ;  /* 0x00006b00ff0877ac */ /* 0x000ea20008000a00 */
[----:B------:R-:W-:Y:S01]  /*0040*/  CS2R R22, SRZ ;  /* 0x0000000000167805 */ /* 0x000fe2000001ff00 */
[----:B------:R-:W3:Y:S01]  /*0050*/  S2R R6, SR_TID.X ;  /* 0x0000000000067919 */ /* 0x000ee20000002100 */
[----:B------:R-:W-:-:S02]  /*0060*/  CS2R R20, SRZ ;  /* 0x0000000000147805 */ /* 0x000fc4000001ff00 */
[----:B------:R-:W-:Y:S02]  /*0070*/  CS2R R14, SRZ ;  /* 0x00000000000e7805 */ /* 0x000fe4000001ff00 */
[----:B------:R-:W-:Y:S02]  /*0080*/  CS2R R12, SRZ ;  /* 0x00000000000c7805 */ /* 0x000fe4000001ff00 */
[----:B------:R-:W-:Y:S01]  /*0090*/  CS2R R26, SRZ ;  /* 0x00000000001a7805 */ /* 0x000fe2000001ff00 */
[----:B------:R-:W4:Y:S01]  /*00a0*/  S2UR UR4, SR_CTAID.Y ;  /* 0x00000000000479c3 */ /* 0x000f220000002600 */
[----:B------:R-:W-:Y:S02]  /*00b0*/  CS2R R24, SRZ ;  /* 0x0000000000187805 */ /* 0x000fe4000001ff00 */
[----:B------:R-:W-:Y:S02]  /*00c0*/  CS2R R66, SRZ ;  /* 0x0000000000427805 */ /* 0x000fe4000001ff00 */
[----:B------:R-:W-:-:S02]  /*00d0*/  CS2R R64, SRZ ;  /* 0x0000000000407805 */ /* 0x000fc4000001ff00 */
[----:B------:R-:W-:Y:S02]  /*00e0*/  CS2R R34, SRZ ;  /* 0x0000000000227805 */ /* 0x000fe4000001ff00 */
[----:B------:R-:W-:Y:S02]  /*00f0*/  CS2R R32, SRZ ;  /* 0x0000000000207805 */ /* 0x000fe4000001ff00 */
[----:B------:R-:W-:Y:S02]  /*0100*/  CS2R R62, SRZ ;  /* 0x00000000003e7805 */ /* 0x000fe4000001ff00 */
[----:B------:R-:W-:Y:S01]  /*0110*/  CS2R R60, SRZ ;  /* 0x00000000003c7805 */ /* 0x000fe2000001ff00 */
[----:B------:R-:W5:Y:S01]  /*0120*/  LDC.64 R100, c[0x0][0x388] ;  /* 0x0000e200ff647b82 */ /* 0x000f620000000a00 */
[----:B------:R-:W-:Y:S02]  /*0130*/  CS2R R42, SRZ ;  /* 0x00000000002a7805 */ /* 0x000fe4000001ff00 */
[----:B------:R-:W-:-:S02]  /*0140*/  CS2R R40, SRZ ;  /* 0x0000000000287805 */ /* 0x000fc4000001ff00 */
[----:B------:R-:W-:Y:S02]  /*0150*/  CS2R R74, SRZ ;  /* 0x00000000004a7805 */ /* 0x000fe4000001ff00 */
[----:B------:R-:W-:Y:S02]  /*0160*/  CS2R R72, SRZ ;  /* 0x0000000000487805 */ /* 0x000fe4000001ff00 */
[----:B------:R-:W-:Y:S02]  /*0170*/  CS2R R50, SRZ ;  /* 0x0000000000327805 */ /* 0x000fe4000001ff00 */
[----:B------:R-:W-:Y:S02]  /*0180*/  CS2R R48, SRZ ;  /* 0x0000000000307805 */ /* 0x000fe4000001ff00 */
[----:B------:R-:W-:Y:S01]  /*0190*/  CS2R R70, SRZ ;  /* 0x0000000000467805 */ /* 0x000fe2000001ff00 */
[----:B------:R-:W2:Y:S01]  /*01a0*/  LDC R2, c[0x0][0x39c] ;  /* 0x0000e700ff027b82 */ /* 0x000ea20000000800 */
[----:B-1----:R-:W-:-:S02]  /*01b0*/  ISETP.NE.AND P0, PT, R0, RZ, PT ;  /* 0x000000ff0000720c */ /* 0x002fc40003f05270 */
[----:B------:R-:W-:Y:S02]  /*01c0*/  CS2R R68, SRZ ;  /* 0x0000000000447805 */ /* 0x000fe4000001ff00 */
[----:B------:R-:W-:Y:S02]  /*01d0*/  CS2R R54, SRZ ;  /* 0x0000000000367805 */ /* 0x000fe4000001ff00 */
[----:B------:R-:W-:Y:S02]  /*01e0*/  CS2R R52, SRZ ;  /* 0x0000000000347805 */ /* 0x000fe4000001ff00 */
[----:B------:R-:W-:Y:S02]  /*01f0*/  CS2R R46, SRZ ;  /* 0x00000000002e7805 */ /* 0x000fe4000001ff00 */
[----:B------:R-:W-:Y:S02]  /*0200*/  CS2R R44, SRZ ;  /* 0x00000000002c7805 */ /* 0x000fe4000001ff00 */
[----:B0-----:R-:W-:Y:S01]  /*0210*/  SHF.L.U32 R5, R5, 0x6, RZ ;  /* 0x0000000605057819 */ /* 0x001fe200000006ff */
[----:B------:R-:W0:Y:S01]  /*0220*/  LDC.64 R84, c[0x0][0x380] ;  /* 0x0000e000ff547b82 */ /* 0x000e220000000a00 */
[----:B----4-:R-:W-:Y:S01]  /*0230*/  USHF.L.U32 UR4, UR4, 0x6, URZ ;  /* 0x0000000604047899 */ /* 0x010fe200080006ff */
[----:B------:R-:W-:-:S02]  /*0240*/  CS2R R30, SRZ ;  /* 0x00000000001e7805 */ /* 0x000fc4000001ff00 */
[----:B---3--:R-:W-:Y:S02]  /*0250*/  SHF.L.U32 R4, R6, 0x3, RZ ;  /* 0x0000000306047819 */ /* 0x008fe400000006ff */
[----:B------:R-:W-:Y:S02]  /*0260*/  CS2R R28, SRZ ;  /* 0x00000000001c7805 */ /* 0x000fe4000001ff00 */
[----:B------:R-:W-:Y:S02]  /*0270*/  CS2R R38, SRZ ;  /* 0x0000000000267805 */ /* 0x000fe4000001ff00 */
[----:B------:R-:W-:Y:S01]  /*0280*/  CS2R R36, SRZ ;  /* 0x0000000000247805 */ /* 0x000fe2000001ff00 */
[----:B------:R-:W-:Y:S01]  /*0290*/  IMAD R3, R0, UR4, RZ ;  /* 0x0000000400037c24 */ /* 0x000fe2000f8e02ff */
[----:B------:R-:W-:Y:S01]  /*02a0*/  CS2R R58, SRZ ;  /* 0x00000000003a7805 */ /* 0x000fe2000001ff00 */
[----:B-----5:R-:W-:Y:S01]  /*02b0*/  IMAD.WIDE.U32 R100, R5, 0x4, R100 ;  /* 0x0000000405647825 */ /* 0x020fe200078e0064 */
[----:B------:R-:W-:-:S02]  /*02c0*/  CS2R R56, SRZ ;  /* 0x0000000000387805 */ /* 0x000fc4000001ff00 */
[----:B------:R-:W-:Y:S02]  /*02d0*/  CS2R R18, SRZ ;  /* 0x0000000000127805 */ /* 0x000fe4000001ff00 */
[----:B------:R-:W-:Y:S02]  /*02e0*/  CS2R R16, SRZ ;  /* 0x0000000000107805 */ /* 0x000fe4000001ff00 */
[----:B------:R-:W-:Y:S01]  /*02f0*/  LOP3.LUT R4, R4, 0x38, RZ, 0xc0, !PT ;  /* 0x0000003804047812 */ /* 0x000fe200078ec0ff */
[----:B--2---:R-:W-:Y:S02]  /*0300*/  IMAD R5, R2, UR4, R5 ;  /* 0x0000000402057c24 */ /* 0x004fe4000f8e0205 */
[----:B0-----:R-:W-:Y:S01]  /*0310*/  IMAD.WIDE.U32 R84, R3, 0x4, R84 ;  /* 0x0000000403547825 */ /* 0x001fe200078e0054 */
[----:B------:R-:W-:Y:S01]  /*0320*/  LOP3.LUT R3, R6, 0x38, RZ, 0xc0, !PT ;  /* 0x0000003806037812 */ /* 0x000fe200078ec0ff */
[----:B------:R-:W-:Y:S06]  /*0330*/  @!P0 BRA `(.L_x_0) ;  /* 0x0000002400c48947 */ /* 0x000fec0003800000 */
[----:B------:R-:W0:Y:S01]  /*0340*/  S2UR UR7, SR_CgaCtaId ;  /* 0x00000000000779c3 */ /* 0x000e220000008800 */
[C---:B------:R-:W-:Y:S01]  /*0350*/  SHF.L.U32 R7, R6.reuse, 0x2, RZ ;  /* 0x0000000206077819 */ /* 0x040fe200000006ff */
[----:B------:R-:W-:Y:S01]  /*0360*/  UMOV UR4, 0x400 ;  /* 0x0000040000047882 */ /* 0x000fe20000000000 */
[--C-:B------:R-:W-:Y:S01]  /*0370*/  SHF.R.U32.HI R8, RZ, 0x1, R6.reuse ;  /* 0x00000001ff087819 */ /* 0x100fe20000011606 */
[----:B------:R-:W-:Y:S01]  /*0380*/  UIADD3 UR6, UPT, UPT, UR4, 0x800, URZ ;  /* 0x0000080004067890 */ /* 0x000fe2000fffe0ff */
[C---:B------:R-:W-:Y:S02]  /*0390*/  LOP3.LUT R9, R7.reuse, 0x4, RZ, 0xc0, !PT ;  /* 0x0000000407097812 */ /* 0x040fe400078ec0ff */
[C---:B------:R-:W-:Y:S02]  /*03a0*/  SHF.L.U32 R11, R6.reuse, 0xa, RZ ;  /* 0x0000000a060b7819 */ /* 0x040fe400000006ff */
[----:B------:R-:W-:Y:S02]  /*03b0*/  SHF.R.U32.HI R10, RZ, 0x4, R6 ;  /* 0x00000004ff0a7819 */ /* 0x000fe40000011606 */
[----:B------:R-:W-:Y:S01]  /*03c0*/  SHF.L.U32 R23, R6, 0x4, RZ ;  /* 0x0000000406177819 */ /* 0x000fe200000006ff */
[----:B------:R-:W-:Y:S01]  /*03d0*/  IMAD R6, R8, R0, R9 ;  /* 0x0000000008067224 */ /* 0x000fe200078e0209 */
[----:B------:R-:W-:-:S02]  /*03e0*/  LOP3.LUT R9, R7, 0x3c, RZ, 0xc0, !PT ;  /* 0x0000003c07097812 */ /* 0x000fc400078ec0ff */
[----:B------:R-:W-:Y:S02]  /*03f0*/  SHF.L.U32 R8, R8, 0x2, RZ ;  /* 0x0000000208087819 */ /* 0x000fe400000006ff */
[----:B------:R-:W-:Y:S01]  /*0400*/  LOP3.LUT R23, R23, 0xf0, RZ, 0xc0, !PT ;  /* 0x000000f017177812 */ /* 0x000fe200078ec0ff */
[----:B------:R-:W-:Y:S01]  /*0410*/  IMAD R9, R10, R2, R9 ;  /* 0x000000020a097224 */ /* 0x000fe200078e0209 */
[----:B------:R-:W-:Y:S02]  /*0420*/  LOP3.LUT R7, R8, 0x400, R11, 0xf8, !PT ;  /* 0x0000040008077812 */ /* 0x000fe400078ef80b */
[----:B------:R-:W-:Y:S01]  /*0430*/  LEA R8, R10, R23, 0x8 ;  /* 0x000000170a087211 */ /* 0x000fe200078e40ff */
[----:B------:R-:W-:Y:S01]  /*0440*/  HFMA2 R23, -RZ, RZ, 0, 0 ;  /* 0x00000000ff177431 */ /* 0x000fe200000001ff */
[----:B------:R-:W-:Y:S01]  /*0450*/  SHF.L.U32 R11, R2, 0x3, RZ ;  /* 0x00000003020b7819 */ /* 0x000fe200000006ff */
[----:B0-----:R-:W-:Y:S01]  /*0460*/  ULEA UR5, UR7, UR4, 0x18 ;  /* 0x0000000407057291 */ /* 0x001fe2000f8ec0ff */
[----:B------:R-:W-:Y:S01]  /*0470*/  LEA R102, R0, R6, 0x5 ;  /* 0x0000000600667211 */ /* 0x000fe200078e28ff */
[----:B------:R-:W-:Y:S01]  /*0480*/  ULEA UR6, UR7, UR6, 0x18 ;  /* 0x0000000607067291 */ /* 0x000fe2000f8ec0ff */
[----:B------:R-:W-:Y:S01]  /*0490*/  LEA R10, R2, R9, 0x2 ;  /* 0x00000009020a7211 */ /* 0x000fe200078e10ff */
[----:B------:R-:W-:-:S10]  /*04a0*/  UMOV UR4, URZ ;  /* 0x000000ff00047c82 */ /* 0x000fd40008000000 */
.L_x_1:
[----:B------:R-:W-:Y:S02]  /*04b0*/  MOV R104, R84 ;  /* 0x0000005400687202 */ /* 0x000fe40000000f00 */
[----:B------:R-:W-:Y:S01]  /*04c0*/  MOV R105, R85 ;  /* 0x0000005500697202 */ /* 0x000fe20000000f00 */
[----:B------:R-:W-:-:S04]  /*04d0*/  IMAD.WIDE.U32 R84, R9, 0x4, R100 ;  /* 0x0000000409547825 */ /* 0x000fc800078e0064 */
[--C-:B------:R-:W-:Y:S02]  /*04e0*/  IMAD.WIDE.U32 R76, R6, 0x4, R104.reuse ;  /* 0x00000004064c7825 */ /* 0x100fe400078e0068 */
[----:B------:R-:W2:Y:S02]  /*04f0*/  LDG.E.128 R84, desc[UR8][R84.64] ;  /* 0x0000000854547981 */ /* 0x000ea4000c1e1d00 */
[----:B------:R-:W-:Y:S02]  /*0500*/  IMAD.WIDE.U32 R80, R102, 0x4, R104 ;  /* 0x0000000466507825 */ /* 0x000fe400078e0068 */
[----:B------:R-:W3:Y:S02]  /*0510*/  LDG.E.128 R76, desc[UR8][R76.64] ;  /* 0x000000084c4c7981 */ /* 0x000ee4000c1e1d00 */
[----:B------:R-:W-:Y:S02]  /*0520*/  IMAD.WIDE.U32 R88, R10, 0x4, R100 ;  /* 0x000000040a587825 */ /* 0x000fe400078e0064 */
[----:B------:R-:W4:Y:S04]  /*0530*/  LDG.E.128 R80, desc[UR8][R80.64] ;  /* 0x0000000850507981 */ /* 0x000f28000c1e1d00 */
[----:B------:R-:W5:Y:S01]  /*0540*/  LDG.E.128 R88, desc[UR8][R88.64] ;  /* 0x0000000858587981 */ /* 0x000f62000c1e1d00 */
[----:B------:R-:W-:-:S02]  /*0550*/  LEA R103, R3, UR5, 0x2 ;  /* 0x0000000503677c11 */ /* 0x000fc4000f8e10ff */
[C---:B------:R-:W-:Y:S02]  /*0560*/  LEA R106, R4.reuse, UR6, 0x2 ;  /* 0x00000006046a7c11 */ /* 0x040fe4000f8e10ff */
[----:B------:R-:W-:-:S04]  /*0570*/  LOP3.LUT R110, R4, 0x40, RZ, 0xfc, !PT ;  /* 0x00000040046e7812 */ /* 0x000fc800078efcff */
[----:B------:R-:W-:Y:S01]  /*0580*/  LEA R110, R110, UR6, 0x2 ;  /* 0x000000066e6e7c11 */ /* 0x000fe2000f8e10ff */
[----:B---3--:R-:W-:Y:S04]  /*0590*/  STS [R7+UR5], R76 ;  /* 0x0000004c07007988 */ /* 0x008fe80008000805 */
[----:B------:R-:W-:Y:S04]  /*05a0*/  STS [R7+UR5+0x100], R77 ;  /* 0x0001004d07007988 */ /* 0x000fe80008000805 */
[----:B------:R-:W-:Y:S04]  /*05b0*/  STS [R7+UR5+0x200], R78 ;  /* 0x0002004e07007988 */ /* 0x000fe80008000805 */
[----:B------:R-:W-:Y:S04]  /*05c0*/  STS [R7+UR5+0x300], R79 ;  /* 0x0003004f07007988 */ /* 0x000fe80008000805 */
[----:B----4-:R-:W-:Y:S04]  /*05d0*/  STS [R7+UR5+0x80], R80 ;  /* 0x0000805007007988 */ /* 0x010fe80008000805 */
[----:B------:R-:W-:Y:S04]  /*05e0*/  STS [R7+UR5+0x180], R81 ;  /* 0x0001805107007988 */ /* 0x000fe80008000805 */
[----:B------:R-:W-:Y:S04]  /*05f0*/  STS [R7+UR5+0x280], R82 ;  /* 0x0002805207007988 */ /* 0x000fe80008000805 */
[----:B------:R-:W-:Y:S04]  /*0600*/  STS [R7+UR5+0x380], R83 ;  /* 0x0003805307007988 */ /* 0x000fe80008000805 */
[----:B--2---:R0:W-:Y:S04]  /*0610*/  STS.128 [R8+UR6], R84 ;  /* 0x0000005408007988 */ /* 0x0041e80008000c06 */
[----:B-----5:R-:W-:Y:S01]  /*0620*/  STS.128 [R8+UR6+0x400], R88 ;  /* 0x0004005808007988 */ /* 0x020fe20008000c06 */
[----:B------:R-:W-:Y:S06]  /*0630*/  BAR.SYNC.DEFER_BLOCKING 0x0 ;  /* 0x0000000000007b1d */ /* 0x000fec0000010000 */
[----:B------:R-:W-:Y:S04]  /*0640*/  LDS.128 R92, [R103] ;  /* 0x00000000675c7984 */ /* 0x000fe80000000c00 */
[----:B------:R-:W1:Y:S04]  /*0650*/  LDS.128 R76, [R106] ;  /* 0x000000006a4c7984 */ /* 0x000e680000000c00 */
[----:B------:R-:W2:Y:S01]  /*0660*/  LDS.128 R96, [R103+0x10] ;  /* 0x0000100067607984 */ /* 0x000ea20000000c00 */
[----:B0-----:R-:W-:-:S03]  /*0670*/  IADD3 R84, P0, PT, R104, 0x20, RZ ;  /* 0x0000002068547810 */ /* 0x001fc60007f1e0ff */
[----:B------:R-:W0:Y:S01]  /*0680*/  LDS.128 R80, [R106+0x10] ;  /* 0x000010006a507984 */ /* 0x000e220000000c00 */
[----:B------:R-:W-:Y:S01]  /*0690*/  IADD3.X R85, PT, PT, RZ, R105, RZ, P0, !PT ;  /* 0x00000069ff557210 */ /* 0x000fe200007fe4ff */
[-C--:B-1----:R-:W-:Y:S01]  /*06a0*/  FFMA R86, R92, R76.reuse, R16 ;  /* 0x0000004c5c567223 */ /* 0x082fe20000000010 */
[----:B------:R-:W-:Y:S01]  /*06b0*/  LOP3.LUT R16, R3, 0x40, RZ, 0xfc, !PT ;  /* 0x0000004003107812 */ /* 0x000fe200078efcff */
[-C--:B------:R-:W-:Y:S01]  /*06c0*/  FFMA R87, R93, R76.reuse, R36 ;  /* 0x0000004c5d577223 */ /* 0x080fe20000000024 */
[-C--:B------:R-:W-:Y:S01]  /*06d0*/  FFMA R88, R94, R76.reuse, R44 ;  /* 0x0000004c5e587223 */ /* 0x080fe2000000002c */
[-C--:B------:R-:W-:Y:S01]  /*06e0*/  FFMA R68, R95, R76.reuse, R68 ;  /* 0x0000004c5f447223 */ /* 0x080fe20000000044 */
[----:B------:R-:W-:Y:S01]  /*06f0*/  LEA R107, R16, UR5, 0x2 ;  /* 0x00000005106b7c11 */ /* 0x000fe2000f8e10ff */
[-C--:B--2---:R-:W-:Y:S01]  /*0700*/  FFMA R72, R96, R76.reuse, R72 ;  /* 0x0000004c60487223 */ /* 0x084fe20000000048 */
[-C--:B------:R-:W-:Y:S01]  /*0710*/  FFMA R60, R97, R76.reuse, R60 ;  /* 0x0000004c613c7223 */ /* 0x080fe2000000003c */
[-C--:B------:R-:W-:Y:S01]  /*0720*/  FFMA R64, R98, R76.reuse, R64 ;  /* 0x0000004c62407223 */ /* 0x080fe20000000040 */
[----:B------:R-:W-:Y:S01]  /*0730*/  FFMA R12, R99, R76, R12 ;  /* 0x0000004c630c7223 */ /* 0x000fe2000000000c */
[-C--:B------:R-:W-:Y:S01]  /*0740*/  FFMA R76, R92, R77.reuse, R17 ;  /* 0x0000004d5c4c7223 */ /* 0x080fe20000000011 */
[-C--:B------:R-:W-:Y:S01]  /*0750*/  FFMA R89, R93, R77.reuse, R37 ;  /* 0x0000004d5d597223 */ /* 0x080fe20000000025 */
[-C--:B------:R-:W-:Y:S01]  /*0760*/  FFMA R90, R94, R77.reuse, R45 ;  /* 0x0000004d5e5a7223 */ /* 0x080fe2000000002d */
[-C--:B------:R-:W-:Y:S01]  /*0770*/  FFMA R69, R95, R77.reuse, R69 ;  /* 0x0000004d5f457223 */ /* 0x080fe20000000045 */
[-C--:B------:R-:W-:Y:S01]  /*0780*/  FFMA R73, R96, R77.reuse, R73 ;  /* 0x0000004d60497223 */ /* 0x080fe20000000049 */
        /* <DEDUP_REMOVED lines=14> */
[----:B------:R-:W-:Y:S04]  /*0870*/  LDS.128 R16, [R107] ;  /* 0x000000006b107984 */ /* 0x000fe80000000c00 */
[----:B------:R-:W1:Y:S04]  /*0880*/  LDS.128 R36, [R110] ;  /* 0x000000006e247984 */ /* 0x000e680000000c00 */
[----:B------:R0:W2:Y:S01]  /*0890*/  LDS.128 R44, [R107+0x10] ;  /* 0x000010006b2c7984 */ /* 0x0000a20000000c00 */
[-C--:B------:R-:W-:Y:S01]  /*08a0*/  FFMA R71, R95, R79.reuse, R71 ;  /* 0x0000004f5f477223 */ /* 0x080fe20000000047 */
[-C--:B------:R-:W-:Y:S01]  /*08b0*/  FFMA R75, R96, R79.reuse, R75 ;  /* 0x0000004f604b7223 */ /* 0x080fe2000000004b */
[CC--:B0-----:R-:W-:Y:S01]  /*08c0*/  FFMA R107, R98.reuse, R80.reuse, R24 ;  /* 0x00000050626b7223 */ /* 0x0c1fe20000000018 */
[----:B------:R-:W-:Y:S01]  /*08d0*/  LOP3.LUT R24, R3, 0x80, RZ, 0xfc, !PT ;  /* 0x0000008003187812 */ /* 0x000fe200078efcff */
[-C--:B------:R-:W-:Y:S01]  /*08e0*/  FFMA R63, R97, R79.reuse, R63 ;  /* 0x0000004f613f7223 */ /* 0x080fe2000000003f */
[-C--:B------:R-:W-:Y:S01]  /*08f0*/  FFMA R67, R98, R79.reuse, R67 ;  /* 0x0000004f62437223 */ /* 0x080fe20000000043 */
[----:B------:R-:W-:Y:S01]  /*0900*/  FFMA R15, R99, R79, R15 ;  /* 0x0000004f630f7223 */ /* 0x000fe2000000000f */
[C---:B------:R-:W-:Y:S01]  /*0910*/  FFMA R56, R92.reuse, R80, R56 ;  /* 0x000000505c387223 */ /* 0x040fe20000000038 */
[C---:B------:R-:W-:Y:S01]  /*0920*/  FFMA R57, R92.reuse, R81, R57 ;  /* 0x000000515c397223 */ /* 0x040fe20000000039 */
[C---:B------:R-:W-:Y:S01]  /*0930*/  FFMA R58, R92.reuse, R82, R58 ;  /* 0x000000525c3a7223 */ /* 0x040fe2000000003a */
        /* <DEDUP_REMOVED lines=13> */
[----:B------:R-:W-:Y:S01]  /*0a10*/  FFMA R79, R93, R80, R28 ;  /* 0x000000505d4f7223 */ /* 0x000fe2000000001c */
[-C--:B-1----:R-:W-:Y:S01]  /*0a20*/  FFMA R86, R16, R36.reuse, R86 ;  /* 0x0000002410567223 */ /* 0x082fe20000000056 */
[-C--:B------:R-:W-:Y:S01]  /*0a30*/  FFMA R87, R17, R36.reuse, R87 ;  /* 0x0000002411577223 */ /* 0x080fe20000000057 */
[-C--:B------:R-:W-:Y:S01]  /*0a40*/  FFMA R88, R18, R36.reuse, R88 ;  /* 0x0000002412587223 */ /* 0x080fe20000000058 */
[-C--:B------:R-:W-:Y:S01]  /*0a50*/  FFMA R68, R19, R36.reuse, R68 ;  /* 0x0000002413447223 */ /* 0x080fe20000000044 */
[-C--:B--2---:R-:W-:Y:S01]  /*0a60*/  FFMA R72, R44, R36.reuse, R72 ;  /* 0x000000242c487223 */ /* 0x084fe20000000048 */
[-C--:B------:R-:W-:Y:S01]  /*0a70*/  FFMA R60, R45, R36.reuse, R60 ;  /* 0x000000242d3c7223 */ /* 0x080fe2000000003c */
[-C--:B------:R-:W-:Y:S01]  /*0a80*/  FFMA R64, R46, R36.reuse, R64 ;  /* 0x000000242e407223 */ /* 0x080fe20000000040 */
[----:B------:R-:W-:Y:S01]  /*0a90*/  FFMA R12, R47, R36, R12 ;  /* 0x000000242f0c7223 */ /* 0x000fe2000000000c */
[----:B------:R-:W-:Y:S01]  /*0aa0*/  LOP3.LUT R36, R4, 0x80, RZ, 0xfc, !PT ;  /* 0x0000008004247812 */ /* 0x000fe200078efcff */
        /* <DEDUP_REMOVED lines=8> */
[----:B------:R-:W-:-:S02]  /*0b30*/  LEA R37, R24, UR5, 0x2 ;  /* 0x0000000518257c11 */ /* 0x000fc4000f8e10ff */
[----:B------:R-:W-:Y:S01]  /*0b40*/  LEA R36, R36, UR6, 0x2 ;  /* 0x0000000624247c11 */ /* 0x000fe2000f8e10ff */
[CC--:B------:R-:W-:Y:S01]  /*0b50*/  FFMA R92, R93.reuse, R81.reuse, R29 ;  /* 0x000000515d5c7223 */ /* 0x0c0fe2000000001d */
[----:B------:R-:W-:Y:S01]  /*0b60*/  FFMA R106, R93, R82, R30 ;  /* 0x000000525d6a7223 */ /* 0x000fe2000000001e */
[C---:B------:R-:W-:Y:S01]  /*0b70*/  FFMA R94, R97.reuse, R80, R32 ;  /* 0x00000050615e7223 */ /* 0x040fe20000000020 */
[CC--:B------:R-:W-:Y:S01]  /*0b80*/  FFMA R95, R97.reuse, R81.reuse, R33 ;  /* 0x00000051615f7223 */ /* 0x0c0fe20000000021 */
[-C--:B------:R-:W-:Y:S01]  /*0b90*/  FFMA R96, R97, R82.reuse, R34 ;  /* 0x0000005261607223 */ /* 0x080fe20000000022 */
[C---:B------:R-:W-:Y:S01]  /*0ba0*/  FFMA R108, R98.reuse, R81, R25 ;  /* 0x00000051626c7223 */ /* 0x040fe20000000019 */
[C---:B------:R-:W-:Y:S01]  /*0bb0*/  FFMA R109, R98.reuse, R82, R26 ;  /* 0x00000052626d7223 */ /* 0x040fe2000000001a */
[-C--:B------:R-:W-:Y:S01]  /*0bc0*/  FFMA R93, R93, R83.reuse, R31 ;  /* 0x000000535d5d7223 */ /* 0x080fe2000000001f */
[-C--:B------:R-:W-:Y:S01]  /*0bd0*/  FFMA R97, R97, R83.reuse, R35 ;  /* 0x0000005361617223 */ /* 0x080fe20000000023 */
[----:B------:R-:W-:Y:S01]  /*0be0*/  FFMA R98, R98, R83, R27 ;  /* 0x0000005362627223 */ /* 0x000fe2000000001b */
[C---:B------:R-:W-:Y:S01]  /*0bf0*/  FFMA R80, R99.reuse, R80, R20 ;  /* 0x0000005063507223 */ /* 0x040fe20000000014 */
[C---:B------:R-:W-:Y:S01]  /*0c00*/  FFMA R81, R99.reuse, R81, R21 ;  /* 0x0000005163517223 */ /* 0x040fe20000000015 */
[C---:B------:R-:W-:Y:S01]  /*0c10*/  FFMA R82, R99.reuse, R82, R22 ;  /* 0x0000005263527223 */ /* 0x040fe20000000016 */
[----:B------:R-:W-:Y:S01]  /*0c20*/  FFMA R83, R99, R83, R23 ;  /* 0x0000005363537223 */ /* 0x000fe20000000017 */
[----:B------:R-:W-:Y:S04]  /*0c30*/  LDS.128 R24, [R37] ;  /* 0x0000000025187984 */ /* 0x000fe80000000c00 */
[----:B------:R-:W0:Y:S04]  /*0c40*/  LDS.128 R20, [R110+0x10] ;  /* 0x000010006e147984 */ /* 0x000e280000000c00 */
[----:B------:R-:W-:Y:S04]  /*0c50*/  LDS.128 R28, [R37+0x10] ;  /* 0x00001000251c7984 */ /* 0x000fe80000000c00 */
[----:B------:R-:W1:Y:S01]  /*0c60*/  LDS.128 R32, [R36] ;  /* 0x0000000024207984 */ /* 0x000e620000000c00 */
[-C--:B------:R-:W-:Y:S01]  /*0c70*/  FFMA R77, R16, R38.reuse, R77 ;  /* 0x00000026104d7223 */ /* 0x080fe2000000004d */
[-C--:B------:R-:W-:Y:S01]  /*0c80*/  FFMA R91, R17, R38.reuse, R91 ;  /* 0x00000026115b7223 */ /* 0x080fe2000000005b */
[-C--:B------:R-:W-:Y:S01]  /*0c90*/  FFMA R103, R18, R38.reuse, R103 ;  /* 0x0000002612677223 */ /* 0x080fe20000000067 */
[-C--:B------:R-:W-:Y:S01]  /*0ca0*/  FFMA R70, R19, R38.reuse, R70 ;  /* 0x0000002613467223 */ /* 0x080fe20000000046 */
[-C--:B------:R-:W-:Y:S01]  /*0cb0*/  FFMA R14, R16, R39.reuse, R14 ;  /* 0x00000027100e7223 */ /* 0x080fe2000000000e */
[-C--:B------:R-:W-:Y:S01]  /*0cc0*/  FFMA R78, R17, R39.reuse, R78 ;  /* 0x00000027114e7223 */ /* 0x080fe2000000004e */
[-C--:B------:R-:W-:Y:S01]  /*0cd0*/  FFMA R104, R18, R39.reuse, R104 ;  /* 0x0000002712687223 */ /* 0x080fe20000000068 */
[-C--:B------:R-:W-:Y:S01]  /*0ce0*/  FFMA R71, R19, R39.reuse, R71 ;  /* 0x0000002713477223 */ /* 0x080fe20000000047 */
[CC--:B------:R-:W-:Y:S01]  /*0cf0*/  FFMA R74, R44.reuse, R38.reuse, R74 ;  /* 0x000000262c4a7223 */ /* 0x0c0fe2000000004a */
[-C--:B------:R-:W-:Y:S01]  /*0d00*/  FFMA R75, R44, R39.reuse, R75 ;  /* 0x000000272c4b7223 */ /* 0x080fe2000000004b */
[-C--:B------:R-:W-:Y:S01]  /*0d10*/  FFMA R62, R45, R38.reuse, R62 ;  /* 0x000000262d3e7223 */ /* 0x080fe2000000003e */
[CC--:B------:R-:W-:Y:S01]  /*0d20*/  FFMA R66, R46.reuse, R38.reuse, R66 ;  /* 0x000000262e427223 */ /* 0x0c0fe20000000042 */
[----:B------:R-:W-:Y:S01]  /*0d30*/  FFMA R105, R47, R38, R105 ;  /* 0x000000262f697223 */ /* 0x000fe20000000069 */
[-C--:B------:R-:W-:Y:S01]  /*0d40*/  FFMA R63, R45, R39.reuse, R63 ;  /* 0x000000272d3f7223 */ /* 0x080fe2000000003f */
[-C--:B------:R-:W-:Y:S01]  /*0d50*/  FFMA R67, R46, R39.reuse, R67 ;  /* 0x000000272e437223 */ /* 0x080fe20000000043 */
[----:B------:R-:W-:Y:S01]  /*0d60*/  FFMA R15, R47, R39, R15 ;  /* 0x000000272f0f7223 */ /* 0x000fe2000000000f */
[-C--:B0-----:R-:W-:Y:S01]  /*0d70*/  FFMA R56, R16, R20.reuse, R56 ;  /* 0x0000001410387223 */ /* 0x081fe20000000038 */
[-C--:B------:R-:W-:Y:S01]  /*0d80*/  FFMA R79, R17, R20.reuse, R79 ;  /* 0x00000014114f7223 */ /* 0x080fe2000000004f */
[-C--:B------:R-:W-:Y:S01]  /*0d90*/  FFMA R52, R18, R20.reuse, R52 ;  /* 0x0000001412347223 */ /* 0x080fe20000000034 */
[-C--:B------:R-:W-:Y:S01]  /*0da0*/  FFMA R48, R19, R20.reuse, R48 ;  /* 0x0000001413307223 */ /* 0x080fe20000000030 */
[-C--:B------:R-:W-:Y:S01]  /*0db0*/  FFMA R99, R44, R20.reuse, R40 ;  /* 0x000000142c637223 */ /* 0x080fe20000000028 */
[-C--:B------:R-:W-:Y:S01]  /*0dc0*/  FFMA R94, R45, R20.reuse, R94 ;  /* 0x000000142d5e7223 */ /* 0x080fe2000000005e */
[-C--:B------:R-:W-:Y:S01]  /*0dd0*/  FFMA R107, R46, R20.reuse, R107 ;  /* 0x000000142e6b7223 */ /* 0x080fe2000000006b */
[----:B------:R-:W-:Y:S01]  /*0de0*/  FFMA R80, R47, R20, R80 ;  /* 0x000000142f507223 */ /* 0x000fe20000000050 */
[-C--:B-1----:R-:W-:Y:S01]  /*0df0*/  FFMA R86, R24, R32.reuse, R86 ;  /* 0x0000002018567223 */ /* 0x082fe20000000056 */
[-C--:B------:R-:W-:Y:S01]  /*0e00*/  FFMA R87, R25, R32.reuse, R87 ;  /* 0x0000002019577223 */ /* 0x080fe20000000057 */
[-C--:B------:R-:W-:Y:S01]  /*0e10*/  FFMA R88, R26, R32.reuse, R88 ;  /* 0x000000201a587223 */ /* 0x080fe20000000058 */
[-C--:B------:R-:W-:Y:S01]  /*0e20*/  FFMA R68, R27, R32.reuse, R68 ;  /* 0x000000201b447223 */ /* 0x080fe20000000044 */
[-C--:B------:R-:W-:Y:S01]  /*0e30*/  FFMA R72, R28, R32.reuse, R72 ;  /* 0x000000201c487223 */ /* 0x080fe20000000048 */
[-C--:B------:R-:W-:Y:S01]  /*0e40*/  FFMA R60, R29, R32.reuse, R60 ;  /* 0x000000201d3c7223 */ /* 0x080fe2000000003c */
[-C--:B------:R-:W-:Y:S01]  /*0e50*/  FFMA R64, R30, R32.reuse, R64 ;  /* 0x000000201e407223 */ /* 0x080fe20000000040 */
[----:B------:R-:W-:Y:S01]  /*0e60*/  FFMA R12, R31, R32, R12 ;  /* 0x000000201f0c7223 */ /* 0x000fe2000000000c */
[C---:B------:R-:W-:Y:S01]  /*0e70*/  FFMA R57, R16.reuse, R21, R57 ;  /* 0x0000001510397223 */ /* 0x040fe20000000039 */
[CC--:B------:R-:W-:Y:S01]  /*0e80*/  FFMA R58, R16.reuse, R22.reuse, R58 ;  /* 0x00000016103a7223 */ /* 0x0c0fe2000000003a */
        /* <DEDUP_REMOVED lines=8> */
[C---:B------:R-:W-:Y:S01]  /*0f10*/  FFMA R50, R19.reuse, R22, R50 ;  /* 0x0000001613327223 */ /* 0x040fe20000000032 */
[----:B------:R-:W-:Y:S01]  /*0f20*/  FFMA R51, R19, R23, R51 ;  /* 0x0000001713337223 */ /* 0x000fe20000000033 */
[----:B------:R-:W-:Y:S01]  /*0f30*/  LOP3.LUT R20, R3, 0xc0, RZ, 0xfc, !PT ;  /* 0x000000c003147812 */ /* 0x000fe200078efcff */
[----:B------:R-:W0:Y:S01]  /*0f40*/  LDS.128 R16, [R36+0x10] ;  /* 0x0000100024107984 */ /* 0x000e220000000c00 */
        /* <DEDUP_REMOVED lines=23> */
[----:B------:R-:W-:Y:S04]  /*10c0*/  LDS.128 R36, [R33+0x10] ;  /* 0x0000100021247984 */ /* 0x000fe80000000c00 */
[----:B------:R-:W-:Y:S04]  /*10d0*/  LDS.128 R20, [R33] ;  /* 0x0000000021147984 */ /* 0x000fe80000000c00 */
[----:B------:R-:W1:Y:S01]  /*10e0*/  LDS.128 R40, [R32] ;  /* 0x0000000020287984 */ /* 0x000e620000000c00 */
[C---:B0-----:R-:W-:Y:S01]  /*10f0*/  FFMA R56, R24.reuse, R16, R56 ;  /* 0x0000001018387223 */ /* 0x041fe20000000038 */
        /* <DEDUP_REMOVED lines=30> */
[----:B------:R-:W-:-:S02]  /*12e0*/  FFMA R83, R31, R19, R83 ;  /* 0x000000131f537223 */ /* 0x000fc40000000053 */
[----:B------:R-:W0:Y:S01]  /*12f0*/  LDS.128 R16, [R32+0x10] ;  /* 0x0000100020107984 */ /* 0x000e220000000c00 */
[C---:B------:R-:W-:Y:S01]  /*1300*/  FFMA R77, R24.reuse, R34, R77 ;  /* 0x00000022184d7223 */ /* 0x040fe2000000004d */
        /* <DEDUP_REMOVED lines=9> */
[----:B------:R-:W-:-:S02]  /*13a0*/  LOP3.LUT R24, R3, 0x100, RZ, 0xfc, !PT ;  /* 0x0000010003187812 */ /* 0x000fc400078efcff */
        /* <DEDUP_REMOVED lines=9> */
[----:B------:R-:W-:Y:S02]  /*1440*/  LEA R41, R24, UR5, 0x2 ;  /* 0x0000000518297c11 */ /* 0x000fe4000f8e10ff */
[----:B------:R-:W-:Y:S01]  /*1450*/  LEA R40, R40, UR6, 0x2 ;  /* 0x0000000628287c11 */ /* 0x000fe2000f8e10ff */
        /* <DEDUP_REMOVED lines=13> */
[----:B------:R-:W-:Y:S01]  /*1530*/  FFMA R15, R31, R35, R15 ;  /* 0x000000231f0f7223 */ /* 0x000fe2000000000f */
[----:B------:R-:W-:Y:S04]  /*1540*/  LDS.128 R24, [R41] ;  /* 0x0000000029187984 */ /* 0x000fe80000000c00 */
[----:B------:R-:W-:Y:S04]  /*1550*/  LDS.128 R28, [R41+0x10] ;  /* 0x00001000291c7984 */ /* 0x000fe80000000c00 */
        /* <DEDUP_REMOVED lines=36> */
[----:B------:R-:W-:Y:S01]  /*17a0*/  LOP3.LUT R20, R3, 0x140, RZ, 0xfc, !PT ;  /* 0x0000014003147812 */ /* 0x000fe200078efcff */
        /* <DEDUP_REMOVED lines=71> */
[----:B------:R-:W-:Y:S02]  /*1c20*/  LOP3.LUT R24, R3, 0x180, RZ, 0xfc, !PT ;  /* 0x0000018003187812 */ /* 0x000fe400078efcff */
        /* <DEDUP_REMOVED lines=25> */
[----:B------:R-:W-:Y:S04]  /*1dc0*/  LDS.128 R24, [R41+0x10] ;  /* 0x0000100029187984 */ /* 0x000fe80000000c00 */
[----:B------:R-:W1:Y:S04]  /*1dd0*/  LDS.128 R32, [R47] ;  /* 0x000000002f207984 */ /* 0x000e680000000c00 */
[----:B------:R2:W3:Y:S01]  /*1de0*/  LDS.128 R28, [R41] ;  /* 0x00000000291c7984 */ /* 0x0004e20000000c00 */
        /* <DEDUP_REMOVED lines=20> */
[C---:B--2---:R-:W-:Y:S01]  /*1f30*/  FFMA R41, R23.reuse, R16, R48 ;  /* 0x0000001017297223 */ /* 0x044fe20000000030 */
        /* <DEDUP_REMOVED lines=20> */
[-C--:B------:R-:W-:Y:S01]  /*2080*/  FFMA R12, R39, R40.reuse, R12 ;  /* 0x00000028270c7223 */ /* 0x080fe2000000000c */
[-C--:B------:R-:W-:Y:S01]  /*2090*/  FFMA R86, R20, R40.reuse, R86 ;  /* 0x0000002814567223 */ /* 0x080fe20000000056 */
[-C--:B------:R-:W-:Y:S01]  /*20a0*/  FFMA R87, R21, R40.reuse, R87 ;  /* 0x0000002815577223 */ /* 0x080fe20000000057 */
[-C--:B------:R-:W-:Y:S01]  /*20b0*/  FFMA R88, R22, R40.reuse, R88 ;  /* 0x0000002816587223 */ /* 0x080fe20000000058 */
[-C--:B------:R-:W-:Y:S01]  /*20c0*/  FFMA R68, R23, R40.reuse, R68 ;  /* 0x0000002817447223 */ /* 0x080fe20000000044 */
[-C--:B------:R-:W-:Y:S01]  /*20d0*/  FFMA R72, R36, R40.reuse, R72 ;  /* 0x0000002824487223 */ /* 0x080fe20000000048 */
[CC--:B------:R-:W-:Y:S01]  /*20e0*/  FFMA R60, R37.reuse, R40.reuse, R60 ;  /* 0x00000028253c7223 */ /* 0x0c0fe2000000003c */
[----:B------:R-:W-:Y:S01]  /*20f0*/  FFMA R64, R38, R40, R64 ;  /* 0x0000002826407223 */ /* 0x000fe20000000040 */
[-C--:B------:R-:W-:Y:S01]  /*2100*/  FFMA R63, R37, R43.reuse, R63 ;  /* 0x0000002b253f7223 */ /* 0x080fe2000000003f */
[----:B------:R-:W-:Y:S01]  /*2110*/  FFMA R40, R20, R43, R14 ;  /* 0x0000002b14287223 */ /* 0x000fe2000000000e */
[----:B-1----:R-:W-:Y:S01]  /*2120*/  FFMA R37, R27, R32, R12 ;  /* 0x000000201b257223 */ /* 0x002fe2000000000c */
[----:B------:R-:W-:-:S02]  /*2130*/  LOP3.LUT R12, R3, 0x1c0, RZ, 0xfc, !PT ;  /* 0x000001c0030c7812 */ /* 0x000fc400078efcff */
[----:B------:R-:W-:Y:S01]  /*2140*/  LOP3.LUT R14, R4, 0x1c0, RZ, 0xfc, !PT ;  /* 0x000001c0040e7812 */ /* 0x000fe200078efcff */
[-C--:B---3--:R-:W-:Y:S01]  /*2150*/  FFMA R86, R28, R32.reuse, R86 ;  /* 0x000000201c567223 */ /* 0x088fe20000000056 */
[-C--:B------:R-:W-:Y:S01]  /*2160*/  FFMA R87, R29, R32.reuse, R87 ;  /* 0x000000201d577223 */ /* 0x080fe20000000057 */
[-C--:B------:R-:W-:Y:S01]  /*2170*/  FFMA R88, R30, R32.reuse, R88 ;  /* 0x000000201e587223 */ /* 0x080fe20000000058 */
[-C--:B------:R-:W-:Y:S01]  /*2180*/  FFMA R68, R31, R32.reuse, R68 ;  /* 0x000000201f447223 */ /* 0x080fe20000000044 */
[-C--:B------:R-:W-:Y:S01]  /*2190*/  FFMA R72, R24, R32.reuse, R72 ;  /* 0x0000002018487223 */ /* 0x080fe20000000048 */
[-C--:B------:R-:W-:Y:S01]  /*21a0*/  FFMA R60, R25, R32.reuse, R60 ;  /* 0x00000020193c7223 */ /* 0x080fe2000000003c */
[----:B------:R-:W-:Y:S01]  /*21b0*/  FFMA R64, R26, R32, R64 ;  /* 0x000000201a407223 */ /* 0x000fe20000000040 */
[----:B------:R-:W-:Y:S01]  /*21c0*/  FFMA R75, R36, R43, R75 ;  /* 0x0000002b244b7223 */ /* 0x000fe2000000004b */
[----:B------:R-:W-:Y:S01]  /*21d0*/  FFMA R32, R28, R33, R76 ;  /* 0x000000211c207223 */ /* 0x000fe2000000004c */
[----:B------:R-:W-:Y:S01]  /*21e0*/  LEA R36, R12, UR5, 0x2 ;  /* 0x000000050c247c11 */ /* 0x000fe2000f8e10ff */
[-C--:B------:R-:W-:Y:S01]  /*21f0*/  FFMA R78, R21, R43.reuse, R78 ;  /* 0x0000002b154e7223 */ /* 0x080fe2000000004e */
[----:B------:R-:W-:Y:S01]  /*2200*/  LEA R76, R14, UR6, 0x2 ;  /* 0x000000060e4c7c11 */ /* 0x000fe2000f8e10ff */
        /* <DEDUP_REMOVED lines=11> */
[C---:B------:R-:W-:Y:S01]  /*22c0*/  FFMA R38, R28.reuse, R34, R77 ;  /* 0x000000221c267223 */ /* 0x040fe2000000004d */
[----:B------:R-:W-:Y:S01]  /*22d0*/  LDS.128 R48, [R36] ;  /* 0x0000000024307984 */ /* 0x000fe20000000c00 */
[C---:B------:R-:W-:Y:S01]  /*22e0*/  FFMA R40, R28.reuse, R35, R40 ;  /* 0x000000231c287223 */ /* 0x040fe20000000028 */
[C---:B0-----:R-:W-:Y:S01]  /*22f0*/  FFMA R56, R28.reuse, R16, R56 ;  /* 0x000000101c387223 */ /* 0x041fe20000000038 */
[C---:B------:R-:W-:Y:S01]  /*2300*/  FFMA R57, R28.reuse, R17, R57 ;  /* 0x000000111c397223 */ /* 0x040fe20000000039 */
[----:B------:R-:W-:Y:S01]  /*2310*/  LDS.128 R20, [R36+0x10] ;  /* 0x0000100024147984 */ /* 0x000fe20000000c00 */
[C---:B------:R-:W-:Y:S01]  /*2320*/  FFMA R58, R28.reuse, R18, R58 ;  /* 0x000000121c3a7223 */ /* 0x040fe2000000003a */
[----:B------:R-:W-:Y:S01]  /*2330*/  FFMA R59, R28, R19, R59 ;  /* 0x000000131c3b7223 */ /* 0x000fe2000000003b */
[C---:B------:R-:W-:Y:S01]  /*2340*/  FFMA R39, R29.reuse, R35, R78 ;  /* 0x000000231d277223 */ /* 0x040fe2000000004e */
[----:B------:R-:W0:Y:S01]  /*2350*/  LDS.128 R12, [R76] ;  /* 0x000000004c0c7984 */ /* 0x000e220000000c00 */
[----:B------:R-:W-:-:S03]  /*2360*/  FFMA R28, R29, R16, R79 ;  /* 0x000000101d1c7223 */ /* 0x000fc6000000004f */
[----:B------:R-:W1:Y:S01]  /*2370*/  LDS.128 R76, [R76+0x10] ;  /* 0x000010004c4c7984 */ /* 0x000e620000000c00 */
[----:B------:R-:W-:-:S06]  /*2380*/  UIADD3 UR4, UPT, UPT, UR4, 0x8, URZ ;  /* 0x0000000804047890 */ /* 0x000fcc000fffe0ff */
[----:B------:R-:W-:Y:S01]  /*2390*/  ISETP.LE.U32.AND P0, PT, R0, UR4, PT ;  /* 0x0000000400007c0c */ /* 0x000fe2000bf03070 */
        /* <DEDUP_REMOVED lines=11> */
[----:B------:R-:W-:Y:S01]  /*2450*/  FFMA R67, R26, R35, R67 ;  /* 0x000000231a437223 */ /* 0x000fe20000000043 */
        /* <DEDUP_REMOVED lines=13> */
[----:B------:R-:W-:Y:S01]  /*2530*/  FFMA R34, R31, R18, R45 ;  /* 0x000000121f227223 */ /* 0x000fe2000000002d */
[-C--:B------:R-:W-:Y:S01]  /*2540*/  FFMA R24, R24, R19.reuse, R44 ;  /* 0x0000001318187223 */ /* 0x080fe2000000002c */
[-C--:B------:R-:W-:Y:S01]  /*2550*/  FFMA R94, R25, R16.reuse, R94 ;  /* 0x00000010195e7223 */ /* 0x080fe2000000005e */
[CC--:B------:R-:W-:Y:S01]  /*2560*/  FFMA R107, R26.reuse, R16.reuse, R107 ;  /* 0x000000101a6b7223 */ /* 0x0c0fe2000000006b */
[----:B------:R-:W-:Y:S01]  /*2570*/  FFMA R80, R27, R16, R80 ;  /* 0x000000101b507223 */ /* 0x000fe20000000050 */
        /* <DEDUP_REMOVED lines=11> */
[C---:B------:R-:W-:Y:S01]  /*2630*/  FFMA R95, R25.reuse, R17, R95 ;  /* 0x00000011195f7223 */ /* 0x040fe2000000005f */
[----:B------:R-:W-:Y:S01]  /*2640*/  FFMA R97, R25, R19, R97 ;  /* 0x0000001319617223 */ /* 0x000fe20000000061 */
[C---:B------:R-:W-:Y:S01]  /*2650*/  FFMA R108, R26.reuse, R17, R108 ;  /* 0x000000111a6c7223 */ /* 0x040fe2000000006c */
[----:B------:R-:W-:Y:S01]  /*2660*/  FFMA R98, R26, R19, R98 ;  /* 0x000000131a627223 */ /* 0x000fe20000000062 */
[C---:B------:R-:W-:Y:S01]  /*2670*/  FFMA R81, R27.reuse, R17, R81 ;  /* 0x000000111b517223 */ /* 0x040fe20000000051 */
[----:B------:R-:W-:Y:S01]  /*2680*/  FFMA R83, R27, R19, R83 ;  /* 0x000000131b537223 */ /* 0x000fe20000000053 */
[----:B------:R-:W-:Y:S01]  /*2690*/  FFMA R12, R23, R12, R37 ;  /* 0x0000000c170c7223 */ /* 0x000fe20000000025 */
[CC--:B------:R-:W-:Y:S01]  /*26a0*/  FFMA R18, R48.reuse, R14.reuse, R38 ;  /* 0x0000000e30127223 */ /* 0x0c0fe20000000026 */
[-C--:B------:R-:W-:Y:S01]  /*26b0*/  FFMA R17, R48, R13.reuse, R32 ;  /* 0x0000000d30117223 */ /* 0x080fe20000000020 */
[CC--:B------:R-:W-:Y:S01]  /*26c0*/  FFMA R37, R49.reuse, R13.reuse, R89 ;  /* 0x0000000d31257223 */ /* 0x0c0fe20000000059 */
[C---:B------:R-:W-:Y:S01]  /*26d0*/  FFMA R45, R50.reuse, R13, R90 ;  /* 0x0000000d322d7223 */ /* 0x040fe2000000005a */
[CC--:B------:R-:W-:Y:S01]  /*26e0*/  FFMA R38, R49.reuse, R14.reuse, R91 ;  /* 0x0000000e31267223 */ /* 0x0c0fe2000000005b */
        /* <DEDUP_REMOVED lines=8> */
[C---:B-1----:R-:W-:Y:S01]  /*2770*/  FFMA R56, R48.reuse, R76, R56 ;  /* 0x0000004c30387223 */ /* 0x042fe20000000038 */
        /* <DEDUP_REMOVED lines=11> */
[-C--:B------:R-:W-:Y:S01]  /*2830*/  FFMA R69, R51, R13.reuse, R69 ;  /* 0x0000000d33457223 */ /* 0x080fe20000000045 */
[-C--:B------:R-:W-:Y:S01]  /*2840*/  FFMA R73, R20, R13.reuse, R73 ;  /* 0x0000000d14497223 */ /* 0x080fe20000000049 */
[-C--:B------:R-:W-:Y:S01]  /*2850*/  FFMA R61, R21, R13.reuse, R61 ;  /* 0x0000000d153d7223 */ /* 0x080fe2000000003d */
[----:B------:R-:W-:Y:S01]  /*2860*/  FFMA R65, R22, R13, R65 ;  /* 0x0000000d16417223 */ /* 0x000fe20000000041 */
[----:B------:R-:W-:Y:S01]  /*2870*/  FFMA R70, R51, R14, R70 ;  /* 0x0000000e33467223 */ /* 0x000fe20000000046 */
[----:B------:R-:W-:Y:S01]  /*2880*/  FFMA R15, R23, R15, R43 ;  /* 0x0000000f170f7223 */ /* 0x000fe2000000002b */
[C---:B------:R-:W-:Y:S01]  /*2890*/  FFMA R48, R51.reuse, R76, R41 ;  /* 0x0000004c33307223 */ /* 0x040fe20000000029 */
[C---:B------:R-:W-:Y:S01]  /*28a0*/  FFMA R49, R51.reuse, R77, R42 ;  /* 0x0000004d33317223 */ /* 0x040fe2000000002a */
[----:B------:R-:W-:Y:S01]  /*28b0*/  FFMA R50, R51, R78, R34 ;  /* 0x0000004e33327223 */ /* 0x000fe20000000022 */
[----:B------:R-:W-:Y:S01]  /*28c0*/  FFMA R13, R23, R13, R33 ;  /* 0x0000000d170d7223 */ /* 0x000fe20000000021 */
[-C--:B------:R-:W-:Y:S01]  /*28d0*/  FFMA R51, R51, R79.reuse, R35 ;  /* 0x0000004f33337223 */ /* 0x080fe20000000023 */
[C---:B------:R-:W-:Y:S01]  /*28e0*/  FFMA R43, R20.reuse, R79, R24 ;  /* 0x0000004f142b7223 */ /* 0x040fe20000000018 */
[-C--:B------:R-:W-:Y:S01]  /*28f0*/  FFMA R74, R20, R14.reuse, R74 ;  /* 0x0000000e144a7223 */ /* 0x080fe2000000004a */
[CC--:B------:R-:W-:Y:S01]  /*2900*/  FFMA R62, R21.reuse, R14.reuse, R62 ;  /* 0x0000000e153e7223 */ /* 0x0c0fe2000000003e */
[----:B------:R-:W-:Y:S01]  /*2910*/  FFMA R66, R22, R14, R66 ;  /* 0x0000000e16427223 */ /* 0x000fe20000000042 */
[C---:B------:R-:W-:Y:S01]  /*2920*/  FFMA R40, R20.reuse, R76, R99 ;  /* 0x0000004c14287223 */ /* 0x040fe20000000063 */
[CC--:B------:R-:W-:Y:S01]  /*2930*/  FFMA R41, R20.reuse, R77.reuse, R110 ;  /* 0x0000004d14297223 */ /* 0x0c0fe2000000006e */
        /* <DEDUP_REMOVED lines=12> */
[C---:B------:R-:W-:Y:S01]  /*2a00*/  FFMA R22, R23.reuse, R78, R82 ;  /* 0x0000004e17167223 */ /* 0x040fe20000000052 */
[----:B------:R-:W-:Y:S01]  /*2a10*/  FFMA R23, R23, R79, R83 ;  /* 0x0000004f17177223 */ /* 0x000fe20000000053 */
[----:B------:R-:W-:Y:S01]  /*2a20*/  IMAD.WIDE R100, R11, 0x4, R100 ;  /* 0x000000040b647825 */ /* 0x000fe200078e0264 */
[----:B------:R-:W-:Y:S06]  /*2a30*/  BAR.SYNC.DEFER_BLOCKING 0x0 ;  /* 0x0000000000007b1d */ /* 0x000fec0000010000 */
[----:B------:R-:W-:Y:S05]  /*2a40*/  @!P0 BRA `(.L_x_1) ;  /* 0xffffffd800988947 */ /* 0x000fea000383ffff */
.L_x_0:
[----:B------:R-:W0:Y:S01]  /*2a50*/  LDCU.64 UR4, c[0x0][0x390] ;  /* 0x00007200ff0477ac */ /* 0x000e220008000a00 */
[----:B------:R-:W-:-:S05]  /*2a60*/  IMAD R3, R3, R2, R4 ;  /* 0x0000000203037224 */ /* 0x000fca00078e0204 */
[----:B------:R-:W-:Y:S02]  /*2a70*/  IADD3 R0, PT, PT, R3, R2, RZ ;  /* 0x0000000203007210 */ /* 0x000fe40007ffe0ff */
[C---:B------:R-:W-:Y:S02]  /*2a80*/  IADD3 R6, P0, PT, R5.reuse, R3, RZ ;  /* 0x0000000305067210 */ /* 0x040fe40007f1e0ff */
[----:B------:R-:W-:Y:S02]  /*2a90*/  IADD3 R4, P1, PT, R5, R0, RZ ;  /* 0x0000000005047210 */ /* 0x000fe40007f3e0ff */
[----:B------:R-:W-:Y:S02]  /*2aa0*/  LEA.HI.X.SX32 R9, R3, RZ, 0x1, P0 ;  /* 0x000000ff03097211 */ /* 0x000fe400000f0eff */
[C---:B------:R-:W-:Y:S02]  /*2ab0*/  IADD3 R3, PT, PT, R0.reuse, 0x4, RZ ;  /* 0x0000000400037810 */ /* 0x040fe40007ffe0ff */
[----:B------:R-:W-:-:S02]  /*2ac0*/  LEA.HI.X.SX32 R7, R0, RZ, 0x1, P1 ;  /* 0x000000ff00077211 */ /* 0x000fc400008f0eff */
[----:B0-----:R-:W-:Y:S02]  /*2ad0*/  LEA R84, P0, R6, UR4, 0x2 ;  /* 0x0000000406547c11 */ /* 0x001fe4000f8010ff */
[----:B------:R-:W-:Y:S02]  /*2ae0*/  LEA R82, P1, R4, UR4, 0x2 ;  /* 0x0000000404527c11 */ /* 0x000fe4000f8210ff */
[----:B------:R-:W-:Y:S02]  /*2af0*/  IADD3 R0, PT, PT, R0, R2, RZ ;  /* 0x0000000200007210 */ /* 0x000fe40007ffe0ff */
[----:B------:R-:W-:Y:S02]  /*2b00*/  LEA.HI.X R85, R6, UR5, R9, 0x2, P0 ;  /* 0x0000000506557c11 */ /* 0x000fe400080f1409 */
[C---:B------:R-:W-:Y:S02]  /*2b10*/  IADD3 R8, P0, PT, R5.reuse, R3, RZ ;  /* 0x0000000305087210 */ /* 0x040fe40007f1e0ff */
[----:B------:R-:W-:Y:S01]  /*2b20*/  LEA.HI.X R83, R4, UR5, R7, 0x2, P1 ;  /* 0x0000000504537c11 */ /* 0x000fe200088f1407 */
[----:B------:R0:W-:Y:S01]  /*2b30*/  STG.E.128 desc[UR8][R84.64], R16 ;  /* 0x0000001054007986 */ /* 0x0001e2000c101d08 */
[----:B------:R-:W-:-:S02]  /*2b40*/  IADD3 R6, P1, PT, R5, R0, RZ ;  /* 0x0000000005067210 */ /* 0x000fc40007f3e0ff */
[CC--:B------:R-:W-:Y:S01]  /*2b50*/  IADD3 R4, PT, PT, R3.reuse, R2.reuse, RZ ;  /* 0x0000000203047210 */ /* 0x0c0fe20007ffe0ff */
[----:B------:R1:W-:Y:S01]  /*2b60*/  STG.E.128 desc[UR8][R84.64+0x10], R56 ;  /* 0x0000103854007986 */ /* 0x0003e2000c101d08 */
[----:B------:R-:W-:Y:S02]  /*2b70*/  LEA.HI.X.SX32 R3, R3, RZ, 0x1, P0 ;  /* 0x000000ff03037211 */ /* 0x000fe400000f0eff */
[----:B------:R-:W-:Y:S01]  /*2b80*/  LEA R80, P2, R8, UR4, 0x2 ;  /* 0x0000000408507c11 */ /* 0x000fe2000f8410ff */
[----:B------:R2:W-:Y:S01]  /*2b90*/  STG.E.128 desc[UR8][R82.64], R36 ;  /* 0x0000002452007986 */ /* 0x0005e2000c101d08 */
[C---:B------:R-:W-:Y:S02]  /*2ba0*/  IADD3 R7, PT, PT, R0.reuse, R2, RZ ;  /* 0x0000000200077210 */ /* 0x040fe40007ffe0ff */
[----:B------:R-:W-:Y:S02]  /*2bb0*/  LEA.HI.X.SX32 R11, R0, RZ, 0x1, P1 ;  /* 0x000000ff000b7211 */ /* 0x000fe400008f0eff */
[----:B------:R-:W-:-:S02]  /*2bc0*/  IADD3 R9, P0, PT, R5, R4, RZ ;  /* 0x0000000405097210 */ /* 0x000fc40007f1e0ff */
[----:B------:R-:W-:Y:S02]  /*2bd0*/  LEA R78, P1, R6, UR4, 0x2 ;  /* 0x00000004064e7c11 */ /* 0x000fe4000f8210ff */
[----:B------:R-:W-:Y:S02]  /*2be0*/  LEA.HI.X R81, R8, UR5, R3, 0x2, P2 ;  /* 0x0000000508517c11 */ /* 0x000fe400090f1403 */
[----:B------:R-:W-:Y:S02]  /*2bf0*/  IADD3 R3, P2, PT, R5, R7, RZ ;  /* 0x0000000705037210 */ /* 0x000fe40007f5e0ff */
[----:B------:R-:W-:Y:S01]  /*2c00*/  LEA.HI.X.SX32 R76, R4, RZ, 0x1, P0 ;  /* 0x000000ff044c7211 */ /* 0x000fe200000f0eff */
[----:B------:R3:W-:Y:S01]  /*2c10*/  STG.E.128 desc[UR8][R80.64], R28 ;  /* 0x0000001c50007986 */ /* 0x0007e2000c101d08 */
[----:B------:R-:W-:Y:S02]  /*2c20*/  LEA.HI.X R79, R6, UR5, R11, 0x2, P1 ;  /* 0x00000005064f7c11 */ /* 0x000fe400088f140b */
[----:B------:R-:W-:-:S02]  /*2c30*/  LEA R8, P0, R9, UR4, 0x2 ;  /* 0x0000000409087c11 */ /* 0x000fc4000f8010ff */
[----:B------:R-:W-:Y:S01]  /*2c40*/  LEA.HI.X.SX32 R10, R7, RZ, 0x1, P2 ;  /* 0x000000ff070a7211 */ /* 0x000fe200010f0eff */
[----:B------:R-:W-:Y:S01]  /*2c50*/  STG.E.128 desc[UR8][R78.64], R44 ;  /* 0x0000002c4e007986 */ /* 0x000fe2000c101d08 */
[----:B------:R-:W-:Y:S02]  /*2c60*/  LEA R6, P1, R3, UR4, 0x2 ;  /* 0x0000000403067c11 */ /* 0x000fe4000f8210ff */
[-C--:B------:R-:W-:Y:S02]  /*2c70*/  IADD3 R4, PT, PT, R4, R2.reuse, RZ ;  /* 0x0000000204047210 */ /* 0x080fe40007ffe0ff */
[----:B------:R-:W-:Y:S02]  /*2c80*/  IADD3 R0, PT, PT, R7, R2, RZ ;  /* 0x0000000207007210 */ /* 0x000fe40007ffe0ff */
[----:B------:R-:W-:Y:S02]  /*2c90*/  LEA.HI.X R9, R9, UR5, R76, 0x2, P0 ;  /* 0x0000000509097c11 */ /* 0x000fe400080f144c */
[----:B------:R-:W-:-:S02]  /*2ca0*/  LEA.HI.X R7, R3, UR5, R10, 0x2, P1 ;  /* 0x0000000503077c11 */ /* 0x000fc400088f140a */
[C---:B------:R-:W-:Y:S01]  /*2cb0*/  IADD3 R11, P0, PT, R5.reuse, R4, RZ ;  /* 0x00000004050b7210 */ /* 0x040fe20007f1e0ff */
[----:B------:R-:W-:Y:S01]  /*2cc0*/  STG.E.128 desc[UR8][R8.64], R52 ;  /* 0x0000003408007986 */ /* 0x000fe2000c101d08 */
[----:B------:R-:W-:Y:S02]  /*2cd0*/  IADD3 R3, P1, PT, R5, R0, RZ ;  /* 0x0000000005037210 */ /* 0x000fe40007f3e0ff */
[----:B------:R-:W-:Y:S01]  /*2ce0*/  LEA.HI.X.SX32 R88, R4, RZ, 0x1, P0 ;  /* 0x000000ff04587211 */ /* 0x000fe200000f0eff */
[----:B------:R-:W-:Y:S01]  /*2cf0*/  STG.E.128 desc[UR8][R6.64], R68 ;  /* 0x0000004406007986 */ /* 0x000fe2000c101d08 */
[----:B------:R-:W-:Y:S02]  /*2d00*/  LEA R76, P0, R11, UR4, 0x2 ;  /* 0x000000040b4c7c11 */ /* 0x000fe4000f8010ff */
[----:B------:R-:W-:Y:S02]  /*2d10*/  LEA.HI.X.SX32 R86, R0, RZ, 0x1, P1 ;  /* 0x000000ff00567211 */ /* 0x000fe400008f0eff */
[----:B------:R-:W-:-:S02]  /*2d20*/  LEA R10, P1, R3, UR4, 0x2 ;  /* 0x00000004030a7c11 */ /* 0x000fc4000f8210ff */
[----:B------:R-:W-:Y:S02]  /*2d30*/  IADD3 R4, PT, PT, R4, R2, RZ ;  /* 0x0000000204047210 */ /* 0x000fe40007ffe0ff */
[----:B------:R-:W-:Y:S02]  /*2d40*/  LEA.HI.X R77, R11, UR5, R88, 0x2, P0 ;  /* 0x000000050b4d7c11 */ /* 0x000fe400080f1458 */
[----:B------:R-:W-:Y:S02]  /*2d50*/  LEA.HI.X R11, R3, UR5, R86, 0x2, P1 ;  /* 0x00000005030b7c11 */ /* 0x000fe400088f1456 */
[C---:B------:R-:W-:Y:S01]  /*2d60*/  IADD3 R86, P0, PT, R5.reuse, R4, RZ ;  /* 0x0000000405567210 */ /* 0x040fe20007f1e0ff */
[----:B------:R-:W-:Y:S01]  /*2d70*/  STG.E.128 desc[UR8][R76.64], R48 ;  /* 0x000000304c007986 */ /* 0x000fe2000c101d08 */
[----:B------:R-:W-:Y:S02]  /*2d80*/  IADD3 R0, PT, PT, R0, R2, RZ ;  /* 0x0000000200007210 */ /* 0x000fe40007ffe0ff */
[----:B0-----:R-:W-:Y:S01]  /*2d90*/  LEA.HI.X.SX32 R17, R4, RZ, 0x1, P0 ;  /* 0x000000ff04117211 */ /* 0x001fe200000f0eff */
[----:B------:R-:W-:Y:S01]  /*2da0*/  STG.E.128 desc[UR8][R10.64], R72 ;  /* 0x000000480a007986 */ /* 0x000fe2000c101d08 */
[----:B------:R-:W-:-:S02]  /*2db0*/  IADD3 R19, P1, PT, R5, R0, RZ ;  /* 0x0000000005137210 */ /* 0x000fc40007f3e0ff */
[----:B------:R-:W-:Y:S02]  /*2dc0*/  LEA R16, P0, R86, UR4, 0x2 ;  /* 0x0000000456107c11 */ /* 0x000fe4000f8010ff */
[-C--:B------:R-:W-:Y:S02]  /*2dd0*/  IADD3 R3, PT, PT, R4, R2.reuse, RZ ;  /* 0x0000000204037210 */ /* 0x080fe40007ffe0ff */
[----:B------:R-:W-:Y:S02]  /*2de0*/  LEA.HI.X.SX32 R4, R0, RZ, 0x1, P1 ;  /* 0x000000ff00047211 */ /* 0x000fe400008f0eff */
[----:B------:R-:W-:Y:S02]  /*2df0*/  LEA.HI.X R17, R86, UR5, R17, 0x2, P0 ;  /* 0x0000000556117c11 */ /* 0x000fe400080f1411 */
[----:B------:R-:W-:Y:S02]  /*2e00*/  LEA R18, P1, R19, UR4, 0x2 ;  /* 0x0000000413127c11 */ /* 0x000fe4000f8210ff */
[----:B-1----:R-:W-:Y:S01]  /*2e10*/  IADD3 R56, P0, PT, R5, R3, RZ ;  /* 0x0000000305387210 */ /* 0x002fe20007f1e0ff */
[----:B------:R-:W-:Y:S01]  /*2e20*/  STG.E.128 desc[UR8][R16.64], R40 ;  /* 0x0000002810007986 */ /* 0x000fe2000c101d08 */
[----:B------:R-:W-:-:S02]  /*2e30*/  IADD3 R0, PT, PT, R0, R2, RZ ;  /* 0x0000000200007210 */ /* 0x000fc40007ffe0ff */
[----:B------:R-:W-:Y:S02]  /*2e40*/  LEA.HI.X R19, R19, UR5, R4, 0x2, P1 ;  /* 0x0000000513137c11 */ /* 0x000fe400088f1404 */
[----:B--2---:R-:W-:Y:S02]  /*2e50*/  LEA.HI.X.SX32 R37, R3, RZ, 0x1, P0 ;  /* 0x000000ff03257211 */ /* 0x004fe400000f0eff */
[----:B------:R-:W-:Y:S01]  /*2e60*/  IADD3 R4, P1, PT, R5, R0, RZ ;  /* 0x0000000005047210 */ /* 0x000fe20007f3e0ff */
[----:B------:R-:W-:Y:S01]  /*2e70*/  STG.E.128 desc[UR8][R18.64], R60 ;  /* 0x0000003c12007986 */ /* 0x000fe2000c101d08 */
[----:B------:R-:W-:Y:S02]  /*2e80*/  LEA R36, P0, R56, UR4, 0x2 ;  /* 0x0000000438247c11 */ /* 0x000fe4000f8010ff */
[----:B------:R-:W-:Y:S02]  /*2e90*/  IADD3 R3, PT, PT, R3, R2, RZ ;  /* 0x0000000203037210 */ /* 0x000fe40007ffe0ff */
[----:B------:R-:W-:-:S02]  /*2ea0*/  LEA.HI.X.SX32 R39, R0, RZ, 0x1, P1 ;  /* 0x000000ff00277211 */ /* 0x000fc400008f0eff */
[----:B------:R-:W-:Y:S02]  /*2eb0*/  LEA.HI.X R37, R56, UR5, R37, 0x2, P0 ;  /* 0x0000000538257c11 */ /* 0x000fe400080f1425 */
[-C--:B------:R-:W-:Y:S02]  /*2ec0*/  IADD3 R0, PT, PT, R0, R2.reuse, RZ ;  /* 0x0000000200007210 */ /* 0x080fe40007ffe0ff */
[----:B------:R-:W-:Y:S01]  /*2ed0*/  IADD3 R58, P0, PT, R5, R3, RZ ;  /* 0x00000003053a7210 */ /* 0x000fe20007f1e0ff */
[----:B------:R-:W-:Y:S01]  /*2ee0*/  STG.E.128 desc[UR8][R36.64], R32 ;  /* 0x0000002024007986 */ /* 0x000fe2000c101d08 */
[----:B------:R-:W-:Y:S02]  /*2ef0*/  IADD3 R56, PT, PT, R3, R2, RZ ;  /* 0x0000000203387210 */ /* 0x000fe40007ffe0ff */
[----:B------:R-:W-:Y:S02]  /*2f00*/  LEA R38, P1, R4, UR4, 0x2 ;  /* 0x0000000404267c11 */ /* 0x000fe4000f8210ff */
[----:B------:R-:W-:-:S02]  /*2f10*/  IADD3 R57, P2, PT, R5, R0, RZ ;  /* 0x0000000005397210 */ /* 0x000fc40007f5e0ff */
[----:B------:R-:W-:Y:S02]  /*2f20*/  LEA.HI.X.SX32 R3, R3, RZ, 0x1, P0 ;  /* 0x000000ff03037211 */ /* 0x000fe400000f0eff */
[----:B---3--:R-:W-:Y:S02]  /*2f30*/  IADD3 R29, P0, PT, R5, R56, RZ ;  /* 0x00000038051d7210 */ /* 0x008fe40007f1e0ff */
[----:B------:R-:W-:Y:S02]  /*2f40*/  LEA.HI.X R39, R4, UR5, R39, 0x2, P1 ;  /* 0x0000000504277c11 */ /* 0x000fe400088f1427 */
[----:B------:R-:W-:Y:S02]  /*2f50*/  LEA R2, P1, R58, UR4, 0x2 ;  /* 0x000000043a027c11 */ /* 0x000fe4000f8210ff */
[----:B------:R-:W-:Y:S01]  /*2f60*/  LEA.HI.X.SX32 R0, R0, RZ, 0x1, P2 ;  /* 0x000000ff00007211 */ /* 0x000fe200010f0eff */
[----:B------:R-:W-:Y:S01]  /*2f70*/  STG.E.128 desc[UR8][R38.64], R64 ;  /* 0x0000004026007986 */ /* 0x000fe2000c101d08 */
[----:B------:R-:W-:-:S02]  /*2f80*/  LEA R4, P2, R57, UR4, 0x2 ;  /* 0x0000000439047c11 */ /* 0x000fc4000f8410ff */
[----:B------:R-:W-:Y:S02]  /*2f90*/  LEA.HI.X.SX32 R56, R56, RZ, 0x1, P0 ;  /* 0x000000ff38387211 */ /* 0x000fe400000f0eff */
[----:B------:R-:W-:Y:S02]  /*2fa0*/  LEA R28, P0, R29, UR4, 0x2 ;  /* 0x000000041d1c7c11 */ /* 0x000fe4000f8010ff */
[----:B------:R-:W-:Y:S02]  /*2fb0*/  LEA.HI.X R3, R58, UR5, R3, 0x2, P1 ;  /* 0x000000053a037c11 */ /* 0x000fe400088f1403 */
[----:B------:R-:W-:Y:S02]  /*2fc0*/  LEA.HI.X R5, R57, UR5, R0, 0x2, P2 ;  /* 0x0000000539057c11 */ /* 0x000fe400090f1400 */
[----:B------:R-:W-:Y:S01]  /*2fd0*/  LEA.HI.X R29, R29, UR5, R56, 0x2, P0 ;  /* 0x000000051d1d7c11 */ /* 0x000fe200080f1438 */
[----:B------:R-:W-:Y:S04]  /*2fe0*/  STG.E.128 desc[UR8][R2.64], R24 ;  /* 0x0000001802007986 */ /* 0x000fe8000c101d08 */
[----:B------:R-:W-:Y:S04]  /*2ff0*/  STG.E.128 desc[UR8][R4.64], R12 ;  /* 0x0000000c04007986 */ /* 0x000fe8000c101d08 */
[----:B------:R-:W-:Y:S01]  /*3000*/  STG.E.128 desc[UR8][R28.64], R20 ;  /* 0x000000141c007986 */ /* 0x000fe2000c101d08 */
[----:B------:R-:W-:Y:S05]  /*3010*/  EXIT ;  /* 0x000000000000794d */ /* 0x000fea0003800000 */
.L_x_2:
[----:B------:R-:W-:-:S00]  /*3020*/  BRA `(.L_x_2) ;  /* 0xfffffffc00fc7947 */ /* 0x000fc0000383ffff */
[----:B------:R-:W-:-:S00]  /*3030*/  NOP ;  /* 0x0000000000007918 */ /* 0x000fc00000000000 */
        /* <DEDUP_REMOVED lines=12> */
.L_x_3:


//--------------------- .nv.shared._Z22sgemm_vectorize_kernelILi64ELi64ELi8ELi8ELi8EEvPfS0_S0_iii --------------------------
	.section	.nv.shared._Z22sgemm_vectorize_kernelILi64ELi64ELi8ELi8ELi8EEvPfS0_S0_iii,"aw",@nobits
	.sectionflags	@""
	.align	4
.nv.shared._Z22sgemm_vectorize_kernelILi64ELi64ELi8ELi8ELi8EEvPfS0_S0_iii:
	.zero		5120


//--------------------- .nv.shared.reserved.0     --------------------------
	.section	.nv.shared.reserved.0,"aw",@nobits
	.weak		__nv_reservedSMEM_offset_0_alias
	.size		__nv_reservedSMEM_offset_0_alias, 0, 64
	.other		__nv_reservedSMEM_offset_0_alias,@"STO_CUDA_RESERVED_SHARED STV_DEFAULT"
__nv_reservedSMEM_offset_0_alias:
	.zero		0
	.zero		64


//--------------------- .nv.constant0._Z22sgemm_vectorize_kernelILi64ELi64ELi8ELi8ELi8EEvPfS0_S0_iii --------------------------
	.section	.nv.constant0._Z22sgemm_vectorize_kernelILi64ELi64ELi8ELi8ELi8EEvPfS0_S0_iii,"a",@progbits
	.sectionflags	@""
	.align	4
.nv.constant0._Z22sgemm_vectorize_kernelILi64ELi64ELi8ELi8ELi8EEvPfS0_S0_iii:
	.zero		932


//--------------------- SYMBOLS --------------------------

	.type		.nv.reservedSmem.offset0,@object
	.size		.nv.reservedSmem.offset0,0x4
	.type		.nv.reservedSmem.cap,@object
	.size		.nv.reservedSmem.cap,0x4
